//
// Generated by NVIDIA NVVM Compiler
//
// Compiler Build ID: CL-36424714
// Cuda compilation tools, release 13.0, V13.0.88
// Based on NVVM 20.0.0
//

.version 9.0
.target sm_100
.address_size 64

	// .globl	_Z16float_fog_kernelPhPfS0_iii
// _ZZ9transposePfS_iiE4tile has been demoted
// _ZZ18MaxReductionkernelPfS_iiPiE8win_dark has been demoted
// _ZZ18MaxReductionkernelPfS_iiPiE5index has been demoted
// _ZZ21MaxReductionkernelTwoPfS_S_iiPiE8win_dark has been demoted
// _ZZ21MaxReductionkernelTwoPfS_S_iiPiE5index has been demoted
// _ZZ17atomsLight_kernelPfS_PiS_S_S_iiiiE4temp has been demoted

.visible .entry _Z16float_fog_kernelPhPfS0_iii(
	.param .u64 .ptr .align 1 _Z16float_fog_kernelPhPfS0_iii_param_0,
	.param .u64 .ptr .align 1 _Z16float_fog_kernelPhPfS0_iii_param_1,
	.param .u64 .ptr .align 1 _Z16float_fog_kernelPhPfS0_iii_param_2,
	.param .u32 _Z16float_fog_kernelPhPfS0_iii_param_3,
	.param .u32 _Z16float_fog_kernelPhPfS0_iii_param_4,
	.param .u32 _Z16float_fog_kernelPhPfS0_iii_param_5
)
{
	.reg .pred 	%p<12>;
	.reg .b16 	%rs<34>;
	.reg .b32 	%r<41>;
	.reg .b32 	%f<37>;
	.reg .b64 	%rd<33>;

	ld.param.u64 	%rd6, [_Z16float_fog_kernelPhPfS0_iii_param_0];
	ld.param.u64 	%rd7, [_Z16float_fog_kernelPhPfS0_iii_param_1];
	ld.param.u64 	%rd8, [_Z16float_fog_kernelPhPfS0_iii_param_2];
	ld.param.u32 	%r24, [_Z16float_fog_kernelPhPfS0_iii_param_3];
	ld.param.u32 	%r25, [_Z16float_fog_kernelPhPfS0_iii_param_4];
	ld.param.u32 	%r23, [_Z16float_fog_kernelPhPfS0_iii_param_5];
	cvta.to.global.u64 	%rd1, %rd7;
	cvta.to.global.u64 	%rd2, %rd8;
	cvta.to.global.u64 	%rd3, %rd6;
	mov.u32 	%r26, %ctaid.x;
	mov.u32 	%r27, %ntid.x;
	mov.u32 	%r28, %tid.x;
	mad.lo.s32 	%r1, %r26, %r27, %r28;
	mul.lo.s32 	%r29, %r25, %r24;
	setp.ge.s32 	%p1, %r1, %r29;
	@%p1 bra 	$L__BB0_17;
	setp.lt.s32 	%p2, %r23, 1;
	@%p2 bra 	$L__BB0_14;
	mul.lo.s32 	%r2, %r23, %r1;
	and.b32  	%r3, %r23, 15;
	setp.lt.u32 	%p3, %r23, 16;
	mov.b32 	%r37, 0;
	@%p3 bra 	$L__BB0_5;
	and.b32  	%r37, %r23, 2147483632;
	neg.s32 	%r35, %r37;
	add.s64 	%rd4, %rd3, 7;
	add.s64 	%rd5, %rd1, 32;
	mov.u32 	%r34, %r2;
$L__BB0_4:
	.pragma "nounroll";
	cvt.s64.s32 	%rd9, %r34;
	add.s64 	%rd10, %rd4, %rd9;
	mul.wide.s32 	%rd11, %r34, 4;
	add.s64 	%rd12, %rd5, %rd11;
	ld.global.u8 	%rs1, [%rd10+-7];
	cvt.rn.f32.u16 	%f1, %rs1;
	st.global.f32 	[%rd12+-32], %f1;
	ld.global.u8 	%rs2, [%rd10+-6];
	cvt.rn.f32.u16 	%f2, %rs2;
	st.global.f32 	[%rd12+-28], %f2;
	ld.global.u8 	%rs3, [%rd10+-5];
	cvt.rn.f32.u16 	%f3, %rs3;
	st.global.f32 	[%rd12+-24], %f3;
	ld.global.u8 	%rs4, [%rd10+-4];
	cvt.rn.f32.u16 	%f4, %rs4;
	st.global.f32 	[%rd12+-20], %f4;
	ld.global.u8 	%rs5, [%rd10+-3];
	cvt.rn.f32.u16 	%f5, %rs5;
	st.global.f32 	[%rd12+-16], %f5;
	ld.global.u8 	%rs6, [%rd10+-2];
	cvt.rn.f32.u16 	%f6, %rs6;
	st.global.f32 	[%rd12+-12], %f6;
	ld.global.u8 	%rs7, [%rd10+-1];
	cvt.rn.f32.u16 	%f7, %rs7;
	st.global.f32 	[%rd12+-8], %f7;
	ld.global.u8 	%rs8, [%rd10];
	cvt.rn.f32.u16 	%f8, %rs8;
	st.global.f32 	[%rd12+-4], %f8;
	ld.global.u8 	%rs9, [%rd10+1];
	cvt.rn.f32.u16 	%f9, %rs9;
	st.global.f32 	[%rd12], %f9;
	ld.global.u8 	%rs10, [%rd10+2];
	cvt.rn.f32.u16 	%f10, %rs10;
	st.global.f32 	[%rd12+4], %f10;
	ld.global.u8 	%rs11, [%rd10+3];
	cvt.rn.f32.u16 	%f11, %rs11;
	st.global.f32 	[%rd12+8], %f11;
	ld.global.u8 	%rs12, [%rd10+4];
	cvt.rn.f32.u16 	%f12, %rs12;
	st.global.f32 	[%rd12+12], %f12;
	ld.global.u8 	%rs13, [%rd10+5];
	cvt.rn.f32.u16 	%f13, %rs13;
	st.global.f32 	[%rd12+16], %f13;
	ld.global.u8 	%rs14, [%rd10+6];
	cvt.rn.f32.u16 	%f14, %rs14;
	st.global.f32 	[%rd12+20], %f14;
	ld.global.u8 	%rs15, [%rd10+7];
	cvt.rn.f32.u16 	%f15, %rs15;
	st.global.f32 	[%rd12+24], %f15;
	ld.global.u8 	%rs16, [%rd10+8];
	cvt.rn.f32.u16 	%f16, %rs16;
	st.global.f32 	[%rd12+28], %f16;
	add.s32 	%r35, %r35, 16;
	add.s32 	%r34, %r34, 16;
	setp.ne.s32 	%p4, %r35, 0;
	@%p4 bra 	$L__BB0_4;
$L__BB0_5:
	setp.eq.s32 	%p5, %r3, 0;
	@%p5 bra 	$L__BB0_14;
	and.b32  	%r11, %r23, 7;
	setp.lt.u32 	%p6, %r3, 8;
	@%p6 bra 	$L__BB0_8;
	add.s32 	%r31, %r37, %r2;
	cvt.s64.s32 	%rd13, %r31;
	add.s64 	%rd14, %rd3, %rd13;
	ld.global.u8 	%rs17, [%rd14];
	cvt.rn.f32.u16 	%f17, %rs17;
	mul.wide.s32 	%rd15, %r31, 4;
	add.s64 	%rd16, %rd1, %rd15;
	st.global.f32 	[%rd16], %f17;
	ld.global.u8 	%rs18, [%rd14+1];
	cvt.rn.f32.u16 	%f18, %rs18;
	st.global.f32 	[%rd16+4], %f18;
	ld.global.u8 	%rs19, [%rd14+2];
	cvt.rn.f32.u16 	%f19, %rs19;
	st.global.f32 	[%rd16+8], %f19;
	ld.global.u8 	%rs20, [%rd14+3];
	cvt.rn.f32.u16 	%f20, %rs20;
	st.global.f32 	[%rd16+12], %f20;
	ld.global.u8 	%rs21, [%rd14+4];
	cvt.rn.f32.u16 	%f21, %rs21;
	st.global.f32 	[%rd16+16], %f21;
	ld.global.u8 	%rs22, [%rd14+5];
	cvt.rn.f32.u16 	%f22, %rs22;
	st.global.f32 	[%rd16+20], %f22;
	ld.global.u8 	%rs23, [%rd14+6];
	cvt.rn.f32.u16 	%f23, %rs23;
	st.global.f32 	[%rd16+24], %f23;
	ld.global.u8 	%rs24, [%rd14+7];
	cvt.rn.f32.u16 	%f24, %rs24;
	st.global.f32 	[%rd16+28], %f24;
	add.s32 	%r37, %r37, 8;
$L__BB0_8:
	setp.eq.s32 	%p7, %r11, 0;
	@%p7 bra 	$L__BB0_14;
	and.b32  	%r14, %r23, 3;
	setp.lt.u32 	%p8, %r11, 4;
	@%p8 bra 	$L__BB0_11;
	add.s32 	%r32, %r37, %r2;
	cvt.s64.s32 	%rd17, %r32;
	add.s64 	%rd18, %rd3, %rd17;
	ld.global.u8 	%rs25, [%rd18];
	cvt.rn.f32.u16 	%f25, %rs25;
	mul.wide.s32 	%rd19, %r32, 4;
	add.s64 	%rd20, %rd1, %rd19;
	st.global.f32 	[%rd20], %f25;
	ld.global.u8 	%rs26, [%rd18+1];
	cvt.rn.f32.u16 	%f26, %rs26;
	st.global.f32 	[%rd20+4], %f26;
	ld.global.u8 	%rs27, [%rd18+2];
	cvt.rn.f32.u16 	%f27, %rs27;
	st.global.f32 	[%rd20+8], %f27;
	ld.global.u8 	%rs28, [%rd18+3];
	cvt.rn.f32.u16 	%f28, %rs28;
	st.global.f32 	[%rd20+12], %f28;
	add.s32 	%r37, %r37, 4;
$L__BB0_11:
	setp.eq.s32 	%p9, %r14, 0;
	@%p9 bra 	$L__BB0_14;
	add.s32 	%r40, %r37, %r2;
	neg.s32 	%r39, %r14;
$L__BB0_13:
	.pragma "nounroll";
	cvt.s64.s32 	%rd21, %r40;
	mul.wide.s32 	%rd22, %r40, 4;
	add.s64 	%rd23, %rd1, %rd22;
	add.s64 	%rd24, %rd3, %rd21;
	ld.global.u8 	%rs29, [%rd24];
	cvt.rn.f32.u16 	%f29, %rs29;
	st.global.f32 	[%rd23], %f29;
	add.s32 	%r40, %r40, 1;
	add.s32 	%r39, %r39, 1;
	setp.ne.s32 	%p10, %r39, 0;
	@%p10 bra 	$L__BB0_13;
$L__BB0_14:
	setp.ne.s32 	%p11, %r23, 3;
	@%p11 bra 	$L__BB0_16;
	mul.lo.s32 	%r33, %r1, 3;
	cvt.s64.s32 	%rd29, %r33;
	add.s64 	%rd30, %rd3, %rd29;
	ld.global.u8 	%rs31, [%rd30];
	cvt.rn.f32.u16 	%f31, %rs31;
	ld.global.u8 	%rs32, [%rd30+1];
	cvt.rn.f32.u16 	%f32, %rs32;
	mul.f32 	%f33, %f32, 0f3F1645A2;
	fma.rn.f32 	%f34, %f31, 0f3E99096C, %f33;
	ld.global.u8 	%rs33, [%rd30+2];
	cvt.rn.f32.u16 	%f35, %rs33;
	fma.rn.f32 	%f36, %f35, 0f3DE978D5, %f34;
	mul.wide.s32 	%rd31, %r1, 4;
	add.s64 	%rd32, %rd2, %rd31;
	st.global.f32 	[%rd32], %f36;
	bra.uni 	$L__BB0_17;
$L__BB0_16:
	cvt.s64.s32 	%rd25, %r1;
	add.s64 	%rd26, %rd3, %rd25;
	ld.global.u8 	%rs30, [%rd26];
	cvt.rn.f32.u16 	%f30, %rs30;
	mul.wide.s32 	%rd27, %r1, 4;
	add.s64 	%rd28, %rd2, %rd27;
	st.global.f32 	[%rd28], %f30;
$L__BB0_17:
	ret;

}
	// .globl	_Z10matrix_addPfS_S_ii
.visible .entry _Z10matrix_addPfS_S_ii(
	.param .u64 .ptr .align 1 _Z10matrix_addPfS_S_ii_param_0,
	.param .u64 .ptr .align 1 _Z10matrix_addPfS_S_ii_param_1,
	.param .u64 .ptr .align 1 _Z10matrix_addPfS_S_ii_param_2,
	.param .u32 _Z10matrix_addPfS_S_ii_param_3,
	.param .u32 _Z10matrix_addPfS_S_ii_param_4
)
{
	.reg .pred 	%p<2>;
	.reg .b32 	%r<8>;
	.reg .b32 	%f<4>;
	.reg .b64 	%rd<11>;

	ld.param.u64 	%rd1, [_Z10matrix_addPfS_S_ii_param_0];
	ld.param.u64 	%rd2, [_Z10matrix_addPfS_S_ii_param_1];
	ld.param.u64 	%rd3, [_Z10matrix_addPfS_S_ii_param_2];
	ld.param.u32 	%r2, [_Z10matrix_addPfS_S_ii_param_3];
	ld.param.u32 	%r3, [_Z10matrix_addPfS_S_ii_param_4];
	mov.u32 	%r4, %tid.x;
	mov.u32 	%r5, %ctaid.x;
	mov.u32 	%r6, %ntid.x;
	mad.lo.s32 	%r1, %r5, %r6, %r4;
	mul.lo.s32 	%r7, %r3, %r2;
	setp.ge.s32 	%p1, %r1, %r7;
	@%p1 bra 	$L__BB1_2;
	cvta.to.global.u64 	%rd4, %rd1;
	cvta.to.global.u64 	%rd5, %rd2;
	cvta.to.global.u64 	%rd6, %rd3;
	mul.wide.s32 	%rd7, %r1, 4;
	add.s64 	%rd8, %rd4, %rd7;
	ld.global.f32 	%f1, [%rd8];
	add.s64 	%rd9, %rd5, %rd7;
	ld.global.f32 	%f2, [%rd9];
	add.f32 	%f3, %f1, %f2;
	add.s64 	%rd10, %rd6, %rd7;
	st.global.f32 	[%rd10], %f3;
$L__BB1_2:
	ret;

}
	// .globl	_Z15matrix_subtractPfS_S_ii
.visible .entry _Z15matrix_subtractPfS_S_ii(
	.param .u64 .ptr .align 1 _Z15matrix_subtractPfS_S_ii_param_0,
	.param .u64 .ptr .align 1 _Z15matrix_subtractPfS_S_ii_param_1,
	.param .u64 .ptr .align 1 _Z15matrix_subtractPfS_S_ii_param_2,
	.param .u32 _Z15matrix_subtractPfS_S_ii_param_3,
	.param .u32 _Z15matrix_subtractPfS_S_ii_param_4
)
{
	.reg .pred 	%p<2>;
	.reg .b32 	%r<8>;
	.reg .b32 	%f<4>;
	.reg .b64 	%rd<11>;

	ld.param.u64 	%rd1, [_Z15matrix_subtractPfS_S_ii_param_0];
	ld.param.u64 	%rd2, [_Z15matrix_subtractPfS_S_ii_param_1];
	ld.param.u64 	%rd3, [_Z15matrix_subtractPfS_S_ii_param_2];
	ld.param.u32 	%r2, [_Z15matrix_subtractPfS_S_ii_param_3];
	ld.param.u32 	%r3, [_Z15matrix_subtractPfS_S_ii_param_4];
	mov.u32 	%r4, %tid.x;
	mov.u32 	%r5, %ctaid.x;
	mov.u32 	%r6, %ntid.x;
	mad.lo.s32 	%r1, %r5, %r6, %r4;
	mul.lo.s32 	%r7, %r3, %r2;
	setp.ge.s32 	%p1, %r1, %r7;
	@%p1 bra 	$L__BB2_2;
	cvta.to.global.u64 	%rd4, %rd1;
	cvta.to.global.u64 	%rd5, %rd2;
	cvta.to.global.u64 	%rd6, %rd3;
	mul.wide.s32 	%rd7, %r1, 4;
	add.s64 	%rd8, %rd4, %rd7;
	ld.global.f32 	%f1, [%rd8];
	add.s64 	%rd9, %rd5, %rd7;
	ld.global.f32 	%f2, [%rd9];
	sub.f32 	%f3, %f1, %f2;
	add.s64 	%rd10, %rd6, %rd7;
	st.global.f32 	[%rd10], %f3;
$L__BB2_2:
	ret;

}
	// .globl	_Z14matrix_add_allPfS_iif
.visible .entry _Z14matrix_add_allPfS_iif(
	.param .u64 .ptr .align 1 _Z14matrix_add_allPfS_iif_param_0,
	.param .u64 .ptr .align 1 _Z14matrix_add_allPfS_iif_param_1,
	.param .u32 _Z14matrix_add_allPfS_iif_param_2,
	.param .u32 _Z14matrix_add_allPfS_iif_param_3,
	.param .f32 _Z14matrix_add_allPfS_iif_param_4
)
{
	.reg .pred 	%p<2>;
	.reg .b32 	%r<8>;
	.reg .b32 	%f<4>;
	.reg .b64 	%rd<8>;

	ld.param.u64 	%rd1, [_Z14matrix_add_allPfS_iif_param_0];
	ld.param.u64 	%rd2, [_Z14matrix_add_allPfS_iif_param_1];
	ld.param.u32 	%r2, [_Z14matrix_add_allPfS_iif_param_2];
	ld.param.u32 	%r3, [_Z14matrix_add_allPfS_iif_param_3];
	ld.param.f32 	%f1, [_Z14matrix_add_allPfS_iif_param_4];
	mov.u32 	%r4, %tid.x;
	mov.u32 	%r5, %ctaid.x;
	mov.u32 	%r6, %ntid.x;
	mad.lo.s32 	%r1, %r5, %r6, %r4;
	mul.lo.s32 	%r7, %r3, %r2;
	setp.ge.s32 	%p1, %r1, %r7;
	@%p1 bra 	$L__BB3_2;
	cvta.to.global.u64 	%rd3, %rd1;
	cvta.to.global.u64 	%rd4, %rd2;
	mul.wide.s32 	%rd5, %r1, 4;
	add.s64 	%rd6, %rd3, %rd5;
	ld.global.f32 	%f2, [%rd6];
	add.f32 	%f3, %f1, %f2;
	add.s64 	%rd7, %rd4, %rd5;
	st.global.f32 	[%rd7], %f3;
$L__BB3_2:
	ret;

}
	// .globl	_Z13matrix_dividePfS_iif
.visible .entry _Z13matrix_dividePfS_iif(
	.param .u64 .ptr .align 1 _Z13matrix_dividePfS_iif_param_0,
	.param .u64 .ptr .align 1 _Z13matrix_dividePfS_iif_param_1,
	.param .u32 _Z13matrix_dividePfS_iif_param_2,
	.param .u32 _Z13matrix_dividePfS_iif_param_3,
	.param .f32 _Z13matrix_dividePfS_iif_param_4
)
{
	.reg .pred 	%p<2>;
	.reg .b32 	%r<8>;
	.reg .b32 	%f<4>;
	.reg .b64 	%rd<8>;

	ld.param.u64 	%rd1, [_Z13matrix_dividePfS_iif_param_0];
	ld.param.u64 	%rd2, [_Z13matrix_dividePfS_iif_param_1];
	ld.param.u32 	%r2, [_Z13matrix_dividePfS_iif_param_2];
	ld.param.u32 	%r3, [_Z13matrix_dividePfS_iif_param_3];
	ld.param.f32 	%f1, [_Z13matrix_dividePfS_iif_param_4];
	mov.u32 	%r4, %tid.x;
	mov.u32 	%r5, %ctaid.x;
	mov.u32 	%r6, %ntid.x;
	mad.lo.s32 	%r1, %r5, %r6, %r4;
	mul.lo.s32 	%r7, %r3, %r2;
	setp.ge.s32 	%p1, %r1, %r7;
	@%p1 bra 	$L__BB4_2;
	cvta.to.global.u64 	%rd3, %rd1;
	cvta.to.global.u64 	%rd4, %rd2;
	mul.wide.s32 	%rd5, %r1, 4;
	add.s64 	%rd6, %rd3, %rd5;
	ld.global.f32 	%f2, [%rd6];
	div.rn.f32 	%f3, %f2, %f1;
	add.s64 	%rd7, %rd4, %rd5;
	st.global.f32 	[%rd7], %f3;
$L__BB4_2:
	ret;

}
	// .globl	_Z17matrix_dot_dividePfS_S_ii
.visible .entry _Z17matrix_dot_dividePfS_S_ii(
	.param .u64 .ptr .align 1 _Z17matrix_dot_dividePfS_S_ii_param_0,
	.param .u64 .ptr .align 1 _Z17matrix_dot_dividePfS_S_ii_param_1,
	.param .u64 .ptr .align 1 _Z17matrix_dot_dividePfS_S_ii_param_2,
	.param .u32 _Z17matrix_dot_dividePfS_S_ii_param_3,
	.param .u32 _Z17matrix_dot_dividePfS_S_ii_param_4
)
{
	.reg .pred 	%p<2>;
	.reg .b32 	%r<8>;
	.reg .b32 	%f<4>;
	.reg .b64 	%rd<11>;

	ld.param.u64 	%rd1, [_Z17matrix_dot_dividePfS_S_ii_param_0];
	ld.param.u64 	%rd2, [_Z17matrix_dot_dividePfS_S_ii_param_1];
	ld.param.u64 	%rd3, [_Z17matrix_dot_dividePfS_S_ii_param_2];
	ld.param.u32 	%r2, [_Z17matrix_dot_dividePfS_S_ii_param_3];
	ld.param.u32 	%r3, [_Z17matrix_dot_dividePfS_S_ii_param_4];
	mov.u32 	%r4, %tid.x;
	mov.u32 	%r5, %ctaid.x;
	mov.u32 	%r6, %ntid.x;
	mad.lo.s32 	%r1, %r5, %r6, %r4;
	mul.lo.s32 	%r7, %r3, %r2;
	setp.ge.s32 	%p1, %r1, %r7;
	@%p1 bra 	$L__BB5_2;
	cvta.to.global.u64 	%rd4, %rd1;
	cvta.to.global.u64 	%rd5, %rd2;
	cvta.to.global.u64 	%rd6, %rd3;
	mul.wide.s32 	%rd7, %r1, 4;
	add.s64 	%rd8, %rd4, %rd7;
	ld.global.f32 	%f1, [%rd8];
	add.s64 	%rd9, %rd5, %rd7;
	ld.global.f32 	%f2, [%rd9];
	div.rn.f32 	%f3, %f1, %f2;
	add.s64 	%rd10, %rd6, %rd7;
	st.global.f32 	[%rd10], %f3;
$L__BB5_2:
	ret;

}
	// .globl	_Z19matrix_dot_multiplePfS_S_ii
.visible .entry _Z19matrix_dot_multiplePfS_S_ii(
	.param .u64 .ptr .align 1 _Z19matrix_dot_multiplePfS_S_ii_param_0,
	.param .u64 .ptr .align 1 _Z19matrix_dot_multiplePfS_S_ii_param_1,
	.param .u64 .ptr .align 1 _Z19matrix_dot_multiplePfS_S_ii_param_2,
	.param .u32 _Z19matrix_dot_multiplePfS_S_ii_param_3,
	.param .u32 _Z19matrix_dot_multiplePfS_S_ii_param_4
)
{
	.reg .pred 	%p<2>;
	.reg .b32 	%r<8>;
	.reg .b32 	%f<4>;
	.reg .b64 	%rd<11>;

	ld.param.u64 	%rd1, [_Z19matrix_dot_multiplePfS_S_ii_param_0];
	ld.param.u64 	%rd2, [_Z19matrix_dot_multiplePfS_S_ii_param_1];
	ld.param.u64 	%rd3, [_Z19matrix_dot_multiplePfS_S_ii_param_2];
	ld.param.u32 	%r2, [_Z19matrix_dot_multiplePfS_S_ii_param_3];
	ld.param.u32 	%r3, [_Z19matrix_dot_multiplePfS_S_ii_param_4];
	mov.u32 	%r4, %tid.x;
	mov.u32 	%r5, %ctaid.x;
	mov.u32 	%r6, %ntid.x;
	mad.lo.s32 	%r1, %r5, %r6, %r4;
	mul.lo.s32 	%r7, %r3, %r2;
	setp.ge.s32 	%p1, %r1, %r7;
	@%p1 bra 	$L__BB6_2;
	cvta.to.global.u64 	%rd4, %rd1;
	cvta.to.global.u64 	%rd5, %rd2;
	cvta.to.global.u64 	%rd6, %rd3;
	mul.wide.s32 	%rd7, %r1, 4;
	add.s64 	%rd8, %rd4, %rd7;
	ld.global.f32 	%f1, [%rd8];
	add.s64 	%rd9, %rd5, %rd7;
	ld.global.f32 	%f2, [%rd9];
	mul.f32 	%f3, %f1, %f2;
	add.s64 	%rd10, %rd6, %rd7;
	st.global.f32 	[%rd10], %f3;
$L__BB6_2:
	ret;

}
	// .globl	_Z12matrix_cal_aPfS_S_S_S_fii
.visible .entry _Z12matrix_cal_aPfS_S_S_S_fii(
	.param .u64 .ptr .align 1 _Z12matrix_cal_aPfS_S_S_S_fii_param_0,
	.param .u64 .ptr .align 1 _Z12matrix_cal_aPfS_S_S_S_fii_param_1,
	.param .u64 .ptr .align 1 _Z12matrix_cal_aPfS_S_S_S_fii_param_2,
	.param .u64 .ptr .align 1 _Z12matrix_cal_aPfS_S_S_S_fii_param_3,
	.param .u64 .ptr .align 1 _Z12matrix_cal_aPfS_S_S_S_fii_param_4,
	.param .f32 _Z12matrix_cal_aPfS_S_S_S_fii_param_5,
	.param .u32 _Z12matrix_cal_aPfS_S_S_S_fii_param_6,
	.param .u32 _Z12matrix_cal_aPfS_S_S_S_fii_param_7
)
{
	.reg .pred 	%p<2>;
	.reg .b32 	%r<8>;
	.reg .b32 	%f<12>;
	.reg .b64 	%rd<17>;

	ld.param.u64 	%rd1, [_Z12matrix_cal_aPfS_S_S_S_fii_param_0];
	ld.param.u64 	%rd2, [_Z12matrix_cal_aPfS_S_S_S_fii_param_1];
	ld.param.u64 	%rd3, [_Z12matrix_cal_aPfS_S_S_S_fii_param_2];
	ld.param.u64 	%rd4, [_Z12matrix_cal_aPfS_S_S_S_fii_param_3];
	ld.param.u64 	%rd5, [_Z12matrix_cal_aPfS_S_S_S_fii_param_4];
	ld.param.f32 	%f1, [_Z12matrix_cal_aPfS_S_S_S_fii_param_5];
	ld.param.u32 	%r2, [_Z12matrix_cal_aPfS_S_S_S_fii_param_6];
	ld.param.u32 	%r3, [_Z12matrix_cal_aPfS_S_S_S_fii_param_7];
	mov.u32 	%r4, %tid.x;
	mov.u32 	%r5, %ctaid.x;
	mov.u32 	%r6, %ntid.x;
	mad.lo.s32 	%r1, %r5, %r6, %r4;
	mul.lo.s32 	%r7, %r3, %r2;
	setp.ge.s32 	%p1, %r1, %r7;
	@%p1 bra 	$L__BB7_2;
	cvta.to.global.u64 	%rd6, %rd4;
	cvta.to.global.u64 	%rd7, %rd1;
	cvta.to.global.u64 	%rd8, %rd2;
	cvta.to.global.u64 	%rd9, %rd3;
	cvta.to.global.u64 	%rd10, %rd5;
	mul.wide.s32 	%rd11, %r1, 4;
	add.s64 	%rd12, %rd6, %rd11;
	ld.global.f32 	%f2, [%rd12];
	add.s64 	%rd13, %rd7, %rd11;
	ld.global.f32 	%f3, [%rd13];
	add.s64 	%rd14, %rd8, %rd11;
	ld.global.f32 	%f4, [%rd14];
	mul.f32 	%f5, %f3, %f4;
	sub.f32 	%f6, %f2, %f5;
	add.s64 	%rd15, %rd9, %rd11;
	ld.global.f32 	%f7, [%rd15];
	mul.f32 	%f8, %f3, %f3;
	sub.f32 	%f9, %f7, %f8;
	add.f32 	%f10, %f1, %f9;
	div.rn.f32 	%f11, %f6, %f10;
	add.s64 	%rd16, %rd10, %rd11;
	st.global.f32 	[%rd16], %f11;
$L__BB7_2:
	ret;

}
	// .globl	_Z12matrix_cal_bPfS_S_S_S_fii
.visible .entry _Z12matrix_cal_bPfS_S_S_S_fii(
	.param .u64 .ptr .align 1 _Z12matrix_cal_bPfS_S_S_S_fii_param_0,
	.param .u64 .ptr .align 1 _Z12matrix_cal_bPfS_S_S_S_fii_param_1,
	.param .u64 .ptr .align 1 _Z12matrix_cal_bPfS_S_S_S_fii_param_2,
	.param .u64 .ptr .align 1 _Z12matrix_cal_bPfS_S_S_S_fii_param_3,
	.param .u64 .ptr .align 1 _Z12matrix_cal_bPfS_S_S_S_fii_param_4,
	.param .f32 _Z12matrix_cal_bPfS_S_S_S_fii_param_5,
	.param .u32 _Z12matrix_cal_bPfS_S_S_S_fii_param_6,
	.param .u32 _Z12matrix_cal_bPfS_S_S_S_fii_param_7
)
{
	.reg .pred 	%p<2>;
	.reg .b32 	%r<8>;
	.reg .b32 	%f<14>;
	.reg .b64 	%rd<17>;

	ld.param.u64 	%rd1, [_Z12matrix_cal_bPfS_S_S_S_fii_param_0];
	ld.param.u64 	%rd2, [_Z12matrix_cal_bPfS_S_S_S_fii_param_1];
	ld.param.u64 	%rd3, [_Z12matrix_cal_bPfS_S_S_S_fii_param_2];
	ld.param.u64 	%rd4, [_Z12matrix_cal_bPfS_S_S_S_fii_param_3];
	ld.param.u64 	%rd5, [_Z12matrix_cal_bPfS_S_S_S_fii_param_4];
	ld.param.f32 	%f1, [_Z12matrix_cal_bPfS_S_S_S_fii_param_5];
	ld.param.u32 	%r2, [_Z12matrix_cal_bPfS_S_S_S_fii_param_6];
	ld.param.u32 	%r3, [_Z12matrix_cal_bPfS_S_S_S_fii_param_7];
	mov.u32 	%r4, %tid.x;
	mov.u32 	%r5, %ctaid.x;
	mov.u32 	%r6, %ntid.x;
	mad.lo.s32 	%r1, %r5, %r6, %r4;
	mul.lo.s32 	%r7, %r3, %r2;
	setp.ge.s32 	%p1, %r1, %r7;
	@%p1 bra 	$L__BB8_2;
	cvta.to.global.u64 	%rd6, %rd2;
	cvta.to.global.u64 	%rd7, %rd1;
	cvta.to.global.u64 	%rd8, %rd4;
	cvta.to.global.u64 	%rd9, %rd3;
	cvta.to.global.u64 	%rd10, %rd5;
	mul.wide.s32 	%rd11, %r1, 4;
	add.s64 	%rd12, %rd6, %rd11;
	ld.global.f32 	%f2, [%rd12];
	add.s64 	%rd13, %rd7, %rd11;
	ld.global.f32 	%f3, [%rd13];
	add.s64 	%rd14, %rd8, %rd11;
	ld.global.f32 	%f4, [%rd14];
	mul.f32 	%f5, %f2, %f3;
	sub.f32 	%f6, %f4, %f5;
	mul.f32 	%f7, %f3, %f6;
	add.s64 	%rd15, %rd9, %rd11;
	ld.global.f32 	%f8, [%rd15];
	mul.f32 	%f9, %f3, %f3;
	sub.f32 	%f10, %f8, %f9;
	add.f32 	%f11, %f1, %f10;
	div.rn.f32 	%f12, %f7, %f11;
	sub.f32 	%f13, %f2, %f12;
	add.s64 	%rd16, %rd10, %rd11;
	st.global.f32 	[%rd16], %f13;
$L__BB8_2:
	ret;

}
	// .globl	_Z12matrix_cal_qPfS_S_S_ii
.visible .entry _Z12matrix_cal_qPfS_S_S_ii(
	.param .u64 .ptr .align 1 _Z12matrix_cal_qPfS_S_S_ii_param_0,
	.param .u64 .ptr .align 1 _Z12matrix_cal_qPfS_S_S_ii_param_1,
	.param .u64 .ptr .align 1 _Z12matrix_cal_qPfS_S_S_ii_param_2,
	.param .u64 .ptr .align 1 _Z12matrix_cal_qPfS_S_S_ii_param_3,
	.param .u32 _Z12matrix_cal_qPfS_S_S_ii_param_4,
	.param .u32 _Z12matrix_cal_qPfS_S_S_ii_param_5
)
{
	.reg .pred 	%p<2>;
	.reg .b32 	%r<8>;
	.reg .b32 	%f<5>;
	.reg .b64 	%rd<14>;

	ld.param.u64 	%rd1, [_Z12matrix_cal_qPfS_S_S_ii_param_0];
	ld.param.u64 	%rd2, [_Z12matrix_cal_qPfS_S_S_ii_param_1];
	ld.param.u64 	%rd3, [_Z12matrix_cal_qPfS_S_S_ii_param_2];
	ld.param.u64 	%rd4, [_Z12matrix_cal_qPfS_S_S_ii_param_3];
	ld.param.u32 	%r2, [_Z12matrix_cal_qPfS_S_S_ii_param_4];
	ld.param.u32 	%r3, [_Z12matrix_cal_qPfS_S_S_ii_param_5];
	mov.u32 	%r4, %tid.x;
	mov.u32 	%r5, %ctaid.x;
	mov.u32 	%r6, %ntid.x;
	mad.lo.s32 	%r1, %r5, %r6, %r4;
	mul.lo.s32 	%r7, %r3, %r2;
	setp.ge.s32 	%p1, %r1, %r7;
	@%p1 bra 	$L__BB9_2;
	cvta.to.global.u64 	%rd5, %rd1;
	cvta.to.global.u64 	%rd6, %rd3;
	cvta.to.global.u64 	%rd7, %rd2;
	cvta.to.global.u64 	%rd8, %rd4;
	mul.wide.s32 	%rd9, %r1, 4;
	add.s64 	%rd10, %rd5, %rd9;
	ld.global.f32 	%f1, [%rd10];
	add.s64 	%rd11, %rd6, %rd9;
	ld.global.f32 	%f2, [%rd11];
	add.s64 	%rd12, %rd7, %rd9;
	ld.global.f32 	%f3, [%rd12];
	fma.rn.f32 	%f4, %f1, %f2, %f3;
	add.s64 	%rd13, %rd8, %rd9;
	st.global.f32 	[%rd13], %f4;
$L__BB9_2:
	ret;

}
	// .globl	_Z9transposePfS_ii
.visible .entry _Z9transposePfS_ii(
	.param .u64 .ptr .align 1 _Z9transposePfS_ii_param_0,
	.param .u64 .ptr .align 1 _Z9transposePfS_ii_param_1,
	.param .u32 _Z9transposePfS_ii_param_2,
	.param .u32 _Z9transposePfS_ii_param_3
)
{
	.reg .pred 	%p<7>;
	.reg .b32 	%r<25>;
	.reg .b32 	%f<3>;
	.reg .b64 	%rd<9>;
	// demoted variable
	.shared .align 4 .b8 _ZZ9transposePfS_iiE4tile[1088];
	ld.param.u64 	%rd1, [_Z9transposePfS_ii_param_0];
	ld.param.u64 	%rd2, [_Z9transposePfS_ii_param_1];
	ld.param.u32 	%r9, [_Z9transposePfS_ii_param_2];
	ld.param.u32 	%r11, [_Z9transposePfS_ii_param_3];
	mov.u32 	%r12, %ctaid.x;
	shl.b32 	%r1, %r12, 4;
	mov.u32 	%r2, %tid.x;
	add.s32 	%r3, %r1, %r2;
	mov.u32 	%r13, %ctaid.y;
	shl.b32 	%r4, %r13, 4;
	mov.u32 	%r5, %tid.y;
	add.s32 	%r14, %r4, %r5;
	setp.ge.s32 	%p1, %r3, %r9;
	setp.ge.s32 	%p2, %r14, %r11;
	or.pred  	%p3, %p1, %p2;
	@%p3 bra 	$L__BB10_2;
	cvta.to.global.u64 	%rd3, %rd2;
	mad.lo.s32 	%r15, %r9, %r14, %r3;
	mul.wide.s32 	%rd4, %r15, 4;
	add.s64 	%rd5, %rd3, %rd4;
	ld.global.f32 	%f1, [%rd5];
	mov.u32 	%r16, _ZZ9transposePfS_iiE4tile;
	mad.lo.s32 	%r17, %r5, 68, %r16;
	shl.b32 	%r18, %r2, 2;
	add.s32 	%r19, %r17, %r18;
	st.shared.f32 	[%r19], %f1;
$L__BB10_2:
	bar.sync 	0;
	add.s32 	%r7, %r4, %r2;
	add.s32 	%r8, %r1, %r5;
	setp.ge.s32 	%p4, %r7, %r11;
	setp.ge.s32 	%p5, %r8, %r9;
	or.pred  	%p6, %p5, %p4;
	@%p6 bra 	$L__BB10_4;
	mad.lo.s32 	%r20, %r11, %r8, %r7;
	mov.u32 	%r21, _ZZ9transposePfS_iiE4tile;
	mad.lo.s32 	%r22, %r2, 68, %r21;
	shl.b32 	%r23, %r5, 2;
	add.s32 	%r24, %r22, %r23;
	ld.shared.f32 	%f2, [%r24];
	cvta.to.global.u64 	%rd6, %rd1;
	mul.wide.s32 	%rd7, %r20, 4;
	add.s64 	%rd8, %rd6, %rd7;
	st.global.f32 	[%rd8], %f2;
$L__BB10_4:
	ret;

}
	// .globl	_Z18MaxReductionkernelPfS_iiPi
.visible .entry _Z18MaxReductionkernelPfS_iiPi(
	.param .u64 .ptr .align 1 _Z18MaxReductionkernelPfS_iiPi_param_0,
	.param .u64 .ptr .align 1 _Z18MaxReductionkernelPfS_iiPi_param_1,
	.param .u32 _Z18MaxReductionkernelPfS_iiPi_param_2,
	.param .u32 _Z18MaxReductionkernelPfS_iiPi_param_3,
	.param .u64 .ptr .align 1 _Z18MaxReductionkernelPfS_iiPi_param_4
)
{
	.reg .pred 	%p<24>;
	.reg .b32 	%r<30>;
	.reg .b32 	%f<25>;
	.reg .b64 	%rd<12>;
	// demoted variable
	.shared .align 4 .b8 _ZZ18MaxReductionkernelPfS_iiPiE8win_dark[2048];
	// demoted variable
	.shared .align 4 .b8 _ZZ18MaxReductionkernelPfS_iiPiE5index[2048];
	ld.param.u64 	%rd2, [_Z18MaxReductionkernelPfS_iiPi_param_0];
	ld.param.u64 	%rd3, [_Z18MaxReductionkernelPfS_iiPi_param_1];
	ld.param.u32 	%r8, [_Z18MaxReductionkernelPfS_iiPi_param_2];
	ld.param.u32 	%r9, [_Z18MaxReductionkernelPfS_iiPi_param_3];
	ld.param.u64 	%rd4, [_Z18MaxReductionkernelPfS_iiPi_param_4];
	mov.u32 	%r1, %ctaid.x;
	mov.u32 	%r2, %tid.x;
	shl.b32 	%r10, %r1, 10;
	or.b32  	%r3, %r10, %r2;
	mul.lo.s32 	%r4, %r9, %r8;
	shr.s32 	%r11, %r4, 31;
	shr.u32 	%r12, %r11, 22;
	add.s32 	%r13, %r4, %r12;
	shr.s32 	%r14, %r13, 10;
	setp.gt.s32 	%p1, %r1, %r14;
	shl.b32 	%r15, %r2, 2;
	mov.u32 	%r16, _ZZ18MaxReductionkernelPfS_iiPiE8win_dark;
	add.s32 	%r5, %r16, %r15;
	mov.u32 	%r17, _ZZ18MaxReductionkernelPfS_iiPiE5index;
	add.s32 	%r6, %r17, %r15;
	@%p1 bra 	$L__BB11_2;
	mov.b32 	%r18, -1082130432;
	st.shared.u32 	[%r5], %r18;
	mov.b32 	%r19, 0;
	st.shared.u32 	[%r6], %r19;
$L__BB11_2:
	setp.ge.s32 	%p2, %r3, %r4;
	@%p2 bra 	$L__BB11_8;
	cvta.to.global.u64 	%rd5, %rd2;
	mul.wide.u32 	%rd6, %r3, 4;
	add.s64 	%rd1, %rd5, %rd6;
	ld.global.f32 	%f1, [%rd1];
	add.s32 	%r7, %r3, 512;
	setp.ge.u32 	%p3, %r7, %r4;
	mov.f32 	%f24, 0f00000000;
	@%p3 bra 	$L__BB11_5;
	ld.global.f32 	%f24, [%rd1+2048];
$L__BB11_5:
	setp.geu.f32 	%p4, %f1, %f24;
	@%p4 bra 	$L__BB11_7;
	st.shared.f32 	[%r5], %f24;
	st.shared.u32 	[%r6], %r7;
	bra.uni 	$L__BB11_8;
$L__BB11_7:
	st.shared.f32 	[%r5], %f1;
	st.shared.u32 	[%r6], %r3;
$L__BB11_8:
	bar.sync 	0;
	setp.gt.u32 	%p5, %r2, 255;
	@%p5 bra 	$L__BB11_11;
	ld.shared.f32 	%f14, [%r5];
	ld.shared.f32 	%f4, [%r5+1024];
	setp.geu.f32 	%p6, %f14, %f4;
	@%p6 bra 	$L__BB11_11;
	st.shared.f32 	[%r5], %f4;
	ld.shared.u32 	%r20, [%r6+1024];
	st.shared.u32 	[%r6], %r20;
$L__BB11_11:
	bar.sync 	0;
	setp.gt.u32 	%p7, %r2, 127;
	@%p7 bra 	$L__BB11_14;
	ld.shared.f32 	%f15, [%r5];
	ld.shared.f32 	%f5, [%r5+512];
	setp.geu.f32 	%p8, %f15, %f5;
	@%p8 bra 	$L__BB11_14;
	st.shared.f32 	[%r5], %f5;
	ld.shared.u32 	%r21, [%r6+512];
	st.shared.u32 	[%r6], %r21;
$L__BB11_14:
	bar.sync 	0;
	setp.gt.u32 	%p9, %r2, 63;
	@%p9 bra 	$L__BB11_17;
	ld.shared.f32 	%f16, [%r5];
	ld.shared.f32 	%f6, [%r5+256];
	setp.geu.f32 	%p10, %f16, %f6;
	@%p10 bra 	$L__BB11_17;
	st.shared.f32 	[%r5], %f6;
	ld.shared.u32 	%r22, [%r6+256];
	st.shared.u32 	[%r6], %r22;
$L__BB11_17:
	bar.sync 	0;
	setp.gt.u32 	%p11, %r2, 31;
	@%p11 bra 	$L__BB11_20;
	ld.shared.f32 	%f17, [%r5];
	ld.shared.f32 	%f7, [%r5+128];
	setp.geu.f32 	%p12, %f17, %f7;
	@%p12 bra 	$L__BB11_20;
	st.shared.f32 	[%r5], %f7;
	ld.shared.u32 	%r23, [%r6+128];
	st.shared.u32 	[%r6], %r23;
$L__BB11_20:
	bar.sync 	0;
	setp.gt.u32 	%p13, %r2, 15;
	@%p13 bra 	$L__BB11_23;
	ld.shared.f32 	%f18, [%r5];
	ld.shared.f32 	%f8, [%r5+64];
	setp.geu.f32 	%p14, %f18, %f8;
	@%p14 bra 	$L__BB11_23;
	st.shared.f32 	[%r5], %f8;
	ld.shared.u32 	%r24, [%r6+64];
	st.shared.u32 	[%r6], %r24;
$L__BB11_23:
	bar.sync 	0;
	setp.gt.u32 	%p15, %r2, 7;
	@%p15 bra 	$L__BB11_26;
	ld.shared.f32 	%f19, [%r5];
	ld.shared.f32 	%f9, [%r5+32];
	setp.geu.f32 	%p16, %f19, %f9;
	@%p16 bra 	$L__BB11_26;
	st.shared.f32 	[%r5], %f9;
	ld.shared.u32 	%r25, [%r6+32];
	st.shared.u32 	[%r6], %r25;
$L__BB11_26:
	bar.sync 	0;
	setp.gt.u32 	%p17, %r2, 3;
	@%p17 bra 	$L__BB11_29;
	ld.shared.f32 	%f20, [%r5];
	ld.shared.f32 	%f10, [%r5+16];
	setp.geu.f32 	%p18, %f20, %f10;
	@%p18 bra 	$L__BB11_29;
	st.shared.f32 	[%r5], %f10;
	ld.shared.u32 	%r26, [%r6+16];
	st.shared.u32 	[%r6], %r26;
$L__BB11_29:
	bar.sync 	0;
	setp.gt.u32 	%p19, %r2, 1;
	@%p19 bra 	$L__BB11_32;
	ld.shared.f32 	%f21, [%r5];
	ld.shared.f32 	%f11, [%r5+8];
	setp.geu.f32 	%p20, %f21, %f11;
	@%p20 bra 	$L__BB11_32;
	st.shared.f32 	[%r5], %f11;
	ld.shared.u32 	%r27, [%r6+8];
	st.shared.u32 	[%r6], %r27;
$L__BB11_32:
	bar.sync 	0;
	setp.ne.s32 	%p21, %r2, 0;
	@%p21 bra 	$L__BB11_35;
	ld.shared.f32 	%f22, [%r5];
	ld.shared.f32 	%f12, [_ZZ18MaxReductionkernelPfS_iiPiE8win_dark+4];
	setp.geu.f32 	%p22, %f22, %f12;
	@%p22 bra 	$L__BB11_35;
	st.shared.f32 	[%r5], %f12;
	ld.shared.u32 	%r28, [_ZZ18MaxReductionkernelPfS_iiPiE5index+4];
	st.shared.u32 	[%r6], %r28;
$L__BB11_35:
	setp.ne.s32 	%p23, %r2, 0;
	bar.sync 	0;
	@%p23 bra 	$L__BB11_37;
	ld.shared.f32 	%f23, [_ZZ18MaxReductionkernelPfS_iiPiE8win_dark];
	cvta.to.global.u64 	%rd7, %rd3;
	mul.wide.u32 	%rd8, %r1, 4;
	add.s64 	%rd9, %rd7, %rd8;
	st.global.f32 	[%rd9], %f23;
	ld.shared.u32 	%r29, [_ZZ18MaxReductionkernelPfS_iiPiE5index];
	cvta.to.global.u64 	%rd10, %rd4;
	add.s64 	%rd11, %rd10, %rd8;
	st.global.u32 	[%rd11], %r29;
$L__BB11_37:
	ret;

}
	// .globl	_Z21MaxReductionkernelTwoPfS_S_iiPi
.visible .entry _Z21MaxReductionkernelTwoPfS_S_iiPi(
	.param .u64 .ptr .align 1 _Z21MaxReductionkernelTwoPfS_S_iiPi_param_0,
	.param .u64 .ptr .align 1 _Z21MaxReductionkernelTwoPfS_S_iiPi_param_1,
	.param .u64 .ptr .align 1 _Z21MaxReductionkernelTwoPfS_S_iiPi_param_2,
	.param .u32 _Z21MaxReductionkernelTwoPfS_S_iiPi_param_3,
	.param .u32 _Z21MaxReductionkernelTwoPfS_S_iiPi_param_4,
	.param .u64 .ptr .align 1 _Z21MaxReductionkernelTwoPfS_S_iiPi_param_5
)
{
	.reg .pred 	%p<22>;
	.reg .b32 	%r<36>;
	.reg .b32 	%f<23>;
	.reg .b64 	%rd<16>;
	// demoted variable
	.shared .align 4 .b8 _ZZ21MaxReductionkernelTwoPfS_S_iiPiE8win_dark[1024];
	// demoted variable
	.shared .align 4 .b8 _ZZ21MaxReductionkernelTwoPfS_S_iiPiE5index[1024];
	ld.param.u64 	%rd4, [_Z21MaxReductionkernelTwoPfS_S_iiPi_param_1];
	ld.param.u64 	%rd5, [_Z21MaxReductionkernelTwoPfS_S_iiPi_param_2];
	ld.param.u32 	%r9, [_Z21MaxReductionkernelTwoPfS_S_iiPi_param_3];
	ld.param.u32 	%r10, [_Z21MaxReductionkernelTwoPfS_S_iiPi_param_4];
	ld.param.u64 	%rd6, [_Z21MaxReductionkernelTwoPfS_S_iiPi_param_5];
	cvta.to.global.u64 	%rd1, %rd5;
	cvta.to.global.u64 	%rd2, %rd6;
	mov.u32 	%r1, %ctaid.x;
	mov.u32 	%r2, %tid.x;
	shl.b32 	%r11, %r1, 9;
	add.s32 	%r3, %r11, %r2;
	mul.lo.s32 	%r4, %r10, %r9;
	shr.s32 	%r12, %r4, 31;
	shr.u32 	%r13, %r12, 13;
	add.s32 	%r14, %r4, %r13;
	shr.s32 	%r15, %r14, 19;
	setp.gt.s32 	%p1, %r1, %r15;
	shl.b32 	%r16, %r2, 2;
	mov.u32 	%r17, _ZZ21MaxReductionkernelTwoPfS_S_iiPiE8win_dark;
	add.s32 	%r5, %r17, %r16;
	mov.u32 	%r18, _ZZ21MaxReductionkernelTwoPfS_S_iiPiE5index;
	add.s32 	%r6, %r18, %r16;
	@%p1 bra 	$L__BB12_2;
	mov.b32 	%r19, -1082130432;
	st.shared.u32 	[%r5], %r19;
	mov.b32 	%r20, 0;
	st.shared.u32 	[%r6], %r20;
$L__BB12_2:
	bar.sync 	0;
	shr.u32 	%r22, %r12, 22;
	add.s32 	%r23, %r4, %r22;
	shr.s32 	%r7, %r23, 10;
	setp.ge.s32 	%p2, %r3, %r7;
	@%p2 bra 	$L__BB12_8;
	mul.wide.u32 	%rd7, %r3, 4;
	add.s64 	%rd3, %rd2, %rd7;
	ld.global.u32 	%r8, [%rd3];
	mul.wide.s32 	%rd8, %r8, 4;
	add.s64 	%rd9, %rd1, %rd8;
	ld.global.f32 	%f1, [%rd9];
	add.s32 	%r24, %r3, 256;
	setp.ge.u32 	%p3, %r24, %r7;
	mov.f32 	%f22, 0f00000000;
	@%p3 bra 	$L__BB12_5;
	ld.global.u32 	%r25, [%rd3+1024];
	mul.wide.s32 	%rd10, %r25, 4;
	add.s64 	%rd11, %rd1, %rd10;
	ld.global.f32 	%f22, [%rd11];
$L__BB12_5:
	setp.geu.f32 	%p4, %f1, %f22;
	@%p4 bra 	$L__BB12_7;
	st.shared.f32 	[%r5], %f22;
	ld.global.u32 	%r26, [%rd3+1024];
	st.shared.u32 	[%r6], %r26;
	bra.uni 	$L__BB12_8;
$L__BB12_7:
	st.shared.f32 	[%r5], %f1;
	st.shared.u32 	[%r6], %r8;
$L__BB12_8:
	bar.sync 	0;
	setp.gt.u32 	%p5, %r2, 127;
	@%p5 bra 	$L__BB12_11;
	ld.shared.f32 	%f13, [%r5];
	ld.shared.f32 	%f4, [%r5+512];
	setp.geu.f32 	%p6, %f13, %f4;
	@%p6 bra 	$L__BB12_11;
	st.shared.f32 	[%r5], %f4;
	ld.shared.u32 	%r27, [%r6+512];
	st.shared.u32 	[%r6], %r27;
$L__BB12_11:
	bar.sync 	0;
	setp.gt.u32 	%p7, %r2, 63;
	@%p7 bra 	$L__BB12_14;
	ld.shared.f32 	%f14, [%r5];
	ld.shared.f32 	%f5, [%r5+256];
	setp.geu.f32 	%p8, %f14, %f5;
	@%p8 bra 	$L__BB12_14;
	st.shared.f32 	[%r5], %f5;
	ld.shared.u32 	%r28, [%r6+256];
	st.shared.u32 	[%r6], %r28;
$L__BB12_14:
	bar.sync 	0;
	setp.gt.u32 	%p9, %r2, 31;
	@%p9 bra 	$L__BB12_17;
	ld.shared.f32 	%f15, [%r5];
	ld.shared.f32 	%f6, [%r5+128];
	setp.geu.f32 	%p10, %f15, %f6;
	@%p10 bra 	$L__BB12_17;
	st.shared.f32 	[%r5], %f6;
	ld.shared.u32 	%r29, [%r6+128];
	st.shared.u32 	[%r6], %r29;
$L__BB12_17:
	bar.sync 	0;
	setp.gt.u32 	%p11, %r2, 15;
	@%p11 bra 	$L__BB12_20;
	ld.shared.f32 	%f16, [%r5];
	ld.shared.f32 	%f7, [%r5+64];
	setp.geu.f32 	%p12, %f16, %f7;
	@%p12 bra 	$L__BB12_20;
	st.shared.f32 	[%r5], %f7;
	ld.shared.u32 	%r30, [%r6+64];
	st.shared.u32 	[%r6], %r30;
$L__BB12_20:
	bar.sync 	0;
	setp.gt.u32 	%p13, %r2, 7;
	@%p13 bra 	$L__BB12_23;
	ld.shared.f32 	%f17, [%r5];
	ld.shared.f32 	%f8, [%r5+32];
	setp.geu.f32 	%p14, %f17, %f8;
	@%p14 bra 	$L__BB12_23;
	st.shared.f32 	[%r5], %f8;
	ld.shared.u32 	%r31, [%r6+32];
	st.shared.u32 	[%r6], %r31;
$L__BB12_23:
	bar.sync 	0;
	setp.gt.u32 	%p15, %r2, 3;
	@%p15 bra 	$L__BB12_26;
	ld.shared.f32 	%f18, [%r5];
	ld.shared.f32 	%f9, [%r5+16];
	setp.geu.f32 	%p16, %f18, %f9;
	@%p16 bra 	$L__BB12_26;
	st.shared.f32 	[%r5], %f9;
	ld.shared.u32 	%r32, [%r6+16];
	st.shared.u32 	[%r6], %r32;
$L__BB12_26:
	bar.sync 	0;
	setp.gt.u32 	%p17, %r2, 1;
	@%p17 bra 	$L__BB12_29;
	ld.shared.f32 	%f19, [%r5];
	ld.shared.f32 	%f10, [%r5+8];
	setp.geu.f32 	%p18, %f19, %f10;
	@%p18 bra 	$L__BB12_29;
	st.shared.f32 	[%r5], %f10;
	ld.shared.u32 	%r33, [%r6+8];
	st.shared.u32 	[%r6], %r33;
$L__BB12_29:
	bar.sync 	0;
	setp.ne.s32 	%p19, %r2, 0;
	@%p19 bra 	$L__BB12_32;
	ld.shared.f32 	%f20, [%r5];
	ld.shared.f32 	%f11, [_ZZ21MaxReductionkernelTwoPfS_S_iiPiE8win_dark+4];
	setp.geu.f32 	%p20, %f20, %f11;
	@%p20 bra 	$L__BB12_32;
	st.shared.f32 	[%r5], %f11;
	ld.shared.u32 	%r34, [_ZZ21MaxReductionkernelTwoPfS_S_iiPiE5index+4];
	st.shared.u32 	[%r6], %r34;
$L__BB12_32:
	setp.ne.s32 	%p21, %r2, 0;
	bar.sync 	0;
	@%p21 bra 	$L__BB12_34;
	ld.shared.f32 	%f21, [_ZZ21MaxReductionkernelTwoPfS_S_iiPiE8win_dark];
	cvta.to.global.u64 	%rd12, %rd4;
	mul.wide.u32 	%rd13, %r1, 4;
	add.s64 	%rd14, %rd12, %rd13;
	st.global.f32 	[%rd14], %f21;
	ld.shared.u32 	%r35, [_ZZ21MaxReductionkernelTwoPfS_S_iiPiE5index];
	add.s64 	%rd15, %rd2, %rd13;
	st.global.u32 	[%rd15+32768], %r35;
$L__BB12_34:
	ret;

}
	// .globl	_Z17atomsLight_kernelPfS_PiS_S_S_iiii
.visible .entry _Z17atomsLight_kernelPfS_PiS_S_S_iiii(
	.param .u64 .ptr .align 1 _Z17atomsLight_kernelPfS_PiS_S_S_iiii_param_0,
	.param .u64 .ptr .align 1 _Z17atomsLight_kernelPfS_PiS_S_S_iiii_param_1,
	.param .u64 .ptr .align 1 _Z17atomsLight_kernelPfS_PiS_S_S_iiii_param_2,
	.param .u64 .ptr .align 1 _Z17atomsLight_kernelPfS_PiS_S_S_iiii_param_3,
	.param .u64 .ptr .align 1 _Z17atomsLight_kernelPfS_PiS_S_S_iiii_param_4,
	.param .u64 .ptr .align 1 _Z17atomsLight_kernelPfS_PiS_S_S_iiii_param_5,
	.param .u32 _Z17atomsLight_kernelPfS_PiS_S_S_iiii_param_6,
	.param .u32 _Z17atomsLight_kernelPfS_PiS_S_S_iiii_param_7,
	.param .u32 _Z17atomsLight_kernelPfS_PiS_S_S_iiii_param_8,
	.param .u32 _Z17atomsLight_kernelPfS_PiS_S_S_iiii_param_9
)
{
	.reg .pred 	%p<63>;
	.reg .b16 	%rs<7>;
	.reg .b32 	%r<230>;
	.reg .b32 	%f<202>;
	.reg .b64 	%rd<99>;
	.reg .b64 	%fd<61>;
	// demoted variable
	.shared .align 4 .b8 _ZZ17atomsLight_kernelPfS_PiS_S_S_iiiiE4temp[1024];
	ld.param.u64 	%rd38, [_Z17atomsLight_kernelPfS_PiS_S_S_iiii_param_0];
	ld.param.u64 	%rd39, [_Z17atomsLight_kernelPfS_PiS_S_S_iiii_param_1];
	ld.param.u64 	%rd40, [_Z17atomsLight_kernelPfS_PiS_S_S_iiii_param_2];
	ld.param.u64 	%rd41, [_Z17atomsLight_kernelPfS_PiS_S_S_iiii_param_4];
	ld.param.u64 	%rd42, [_Z17atomsLight_kernelPfS_PiS_S_S_iiii_param_5];
	ld.param.u32 	%r120, [_Z17atomsLight_kernelPfS_PiS_S_S_iiii_param_6];
	ld.param.u32 	%r121, [_Z17atomsLight_kernelPfS_PiS_S_S_iiii_param_7];
	ld.param.u32 	%r122, [_Z17atomsLight_kernelPfS_PiS_S_S_iiii_param_8];
	cvta.to.global.u64 	%rd1, %rd41;
	cvta.to.global.u64 	%rd2, %rd38;
	cvta.to.global.u64 	%rd3, %rd42;
	cvta.to.global.u64 	%rd4, %rd40;
	cvta.to.global.u64 	%rd5, %rd39;
	mov.u32 	%r123, %tid.x;
	setp.ne.s32 	%p1, %r123, 0;
	@%p1 bra 	$L__BB13_93;
	ld.global.f32 	%f185, [%rd5];
	ld.global.u32 	%r189, [%rd4+32768];
	mul.lo.s32 	%r2, %r121, %r120;
	shr.s32 	%r124, %r2, 31;
	shr.u32 	%r125, %r124, 13;
	add.s32 	%r126, %r2, %r125;
	shr.s32 	%r3, %r126, 19;
	setp.lt.s32 	%p2, %r2, 524288;
	@%p2 bra 	$L__BB13_13;
	add.s32 	%r128, %r3, -1;
	and.b32  	%r4, %r3, 7;
	setp.lt.u32 	%p3, %r128, 7;
	mov.b32 	%r184, 0;
	@%p3 bra 	$L__BB13_5;
	and.b32  	%r184, %r3, 4088;
	cvt.u16.u32 	%rs1, %r3;
	shr.u16 	%rs2, %rs1, 3;
	and.b16  	%rs3, %rs2, 511;
	mul.wide.u16 	%r130, %rs3, 8;
	neg.s32 	%r182, %r130;
	add.s64 	%rd90, %rd5, 16;
	mov.u32 	%r131, _ZZ17atomsLight_kernelPfS_PiS_S_S_iiiiE4temp;
	add.s32 	%r181, %r131, 512;
	add.s64 	%rd89, %rd4, 32796;
$L__BB13_4:
	.pragma "nounroll";
	ld.global.f32 	%f34, [%rd90+-16];
	st.shared.f32 	[%r181+-512], %f34;
	ld.global.u32 	%r132, [%rd89+-28];
	cvt.rn.f32.s32 	%f35, %r132;
	st.shared.f32 	[%r181], %f35;
	ld.global.f32 	%f36, [%rd90+-12];
	st.shared.f32 	[%r181+-508], %f36;
	ld.global.u32 	%r133, [%rd89+-24];
	cvt.rn.f32.s32 	%f37, %r133;
	st.shared.f32 	[%r181+4], %f37;
	ld.global.f32 	%f38, [%rd90+-8];
	st.shared.f32 	[%r181+-504], %f38;
	ld.global.u32 	%r134, [%rd89+-20];
	cvt.rn.f32.s32 	%f39, %r134;
	st.shared.f32 	[%r181+8], %f39;
	ld.global.f32 	%f40, [%rd90+-4];
	st.shared.f32 	[%r181+-500], %f40;
	ld.global.u32 	%r135, [%rd89+-16];
	cvt.rn.f32.s32 	%f41, %r135;
	st.shared.f32 	[%r181+12], %f41;
	ld.global.f32 	%f42, [%rd90];
	st.shared.f32 	[%r181+-496], %f42;
	ld.global.u32 	%r136, [%rd89+-12];
	cvt.rn.f32.s32 	%f43, %r136;
	st.shared.f32 	[%r181+16], %f43;
	ld.global.f32 	%f44, [%rd90+4];
	st.shared.f32 	[%r181+-492], %f44;
	ld.global.u32 	%r137, [%rd89+-8];
	cvt.rn.f32.s32 	%f45, %r137;
	st.shared.f32 	[%r181+20], %f45;
	ld.global.f32 	%f46, [%rd90+8];
	st.shared.f32 	[%r181+-488], %f46;
	ld.global.u32 	%r138, [%rd89+-4];
	cvt.rn.f32.s32 	%f47, %r138;
	st.shared.f32 	[%r181+24], %f47;
	ld.global.f32 	%f48, [%rd90+12];
	st.shared.f32 	[%r181+-484], %f48;
	ld.global.u32 	%r139, [%rd89];
	cvt.rn.f32.s32 	%f49, %r139;
	st.shared.f32 	[%r181+28], %f49;
	add.s32 	%r182, %r182, 8;
	add.s64 	%rd90, %rd90, 32;
	add.s64 	%rd89, %rd89, 32;
	add.s32 	%r181, %r181, 32;
	setp.ne.s32 	%p4, %r182, 0;
	@%p4 bra 	$L__BB13_4;
$L__BB13_5:
	setp.eq.s32 	%p5, %r4, 0;
	@%p5 bra 	$L__BB13_13;
	and.b32  	%r12, %r3, 3;
	setp.lt.u32 	%p6, %r4, 4;
	@%p6 bra 	$L__BB13_8;
	mul.wide.u32 	%rd43, %r184, 4;
	add.s64 	%rd44, %rd5, %rd43;
	ld.global.f32 	%f50, [%rd44];
	shl.b32 	%r140, %r184, 2;
	mov.u32 	%r141, _ZZ17atomsLight_kernelPfS_PiS_S_S_iiiiE4temp;
	add.s32 	%r142, %r141, %r140;
	st.shared.f32 	[%r142], %f50;
	add.s64 	%rd45, %rd4, %rd43;
	ld.global.u32 	%r143, [%rd45+32768];
	cvt.rn.f32.s32 	%f51, %r143;
	st.shared.f32 	[%r142+512], %f51;
	ld.global.f32 	%f52, [%rd44+4];
	st.shared.f32 	[%r142+4], %f52;
	ld.global.u32 	%r144, [%rd45+32772];
	cvt.rn.f32.s32 	%f53, %r144;
	st.shared.f32 	[%r142+516], %f53;
	ld.global.f32 	%f54, [%rd44+8];
	st.shared.f32 	[%r142+8], %f54;
	ld.global.u32 	%r145, [%rd45+32776];
	cvt.rn.f32.s32 	%f55, %r145;
	st.shared.f32 	[%r142+520], %f55;
	ld.global.f32 	%f56, [%rd44+12];
	st.shared.f32 	[%r142+12], %f56;
	ld.global.u32 	%r146, [%rd45+32780];
	cvt.rn.f32.s32 	%f57, %r146;
	st.shared.f32 	[%r142+524], %f57;
	add.s32 	%r184, %r184, 4;
$L__BB13_8:
	setp.eq.s32 	%p7, %r12, 0;
	@%p7 bra 	$L__BB13_13;
	setp.eq.s32 	%p8, %r12, 1;
	@%p8 bra 	$L__BB13_11;
	mul.wide.u32 	%rd46, %r184, 4;
	add.s64 	%rd47, %rd5, %rd46;
	ld.global.f32 	%f58, [%rd47];
	shl.b32 	%r147, %r184, 2;
	mov.u32 	%r148, _ZZ17atomsLight_kernelPfS_PiS_S_S_iiiiE4temp;
	add.s32 	%r149, %r148, %r147;
	st.shared.f32 	[%r149], %f58;
	add.s64 	%rd48, %rd4, %rd46;
	ld.global.u32 	%r150, [%rd48+32768];
	cvt.rn.f32.s32 	%f59, %r150;
	st.shared.f32 	[%r149+512], %f59;
	ld.global.f32 	%f60, [%rd47+4];
	st.shared.f32 	[%r149+4], %f60;
	ld.global.u32 	%r151, [%rd48+32772];
	cvt.rn.f32.s32 	%f61, %r151;
	st.shared.f32 	[%r149+516], %f61;
	add.s32 	%r184, %r184, 2;
$L__BB13_11:
	and.b32  	%r152, %r3, 1;
	setp.eq.b32 	%p9, %r152, 1;
	not.pred 	%p10, %p9;
	@%p10 bra 	$L__BB13_13;
	mul.wide.u32 	%rd49, %r184, 4;
	add.s64 	%rd50, %rd5, %rd49;
	ld.global.f32 	%f62, [%rd50];
	shl.b32 	%r153, %r184, 2;
	mov.u32 	%r154, _ZZ17atomsLight_kernelPfS_PiS_S_S_iiiiE4temp;
	add.s32 	%r155, %r154, %r153;
	st.shared.f32 	[%r155], %f62;
	add.s64 	%rd51, %rd4, %rd49;
	ld.global.u32 	%r156, [%rd51+32768];
	cvt.rn.f32.s32 	%f63, %r156;
	st.shared.f32 	[%r155+512], %f63;
$L__BB13_13:
	setp.lt.s32 	%p11, %r2, 524288;
	bar.sync 	0;
	@%p11 bra 	$L__BB13_54;
	add.s32 	%r159, %r3, -1;
	and.b32  	%r17, %r3, 7;
	setp.lt.u32 	%p12, %r159, 7;
	mov.b32 	%r206, 0;
	@%p12 bra 	$L__BB13_33;
	and.b32  	%r206, %r3, 4088;
	mov.u32 	%r161, _ZZ17atomsLight_kernelPfS_PiS_S_S_iiiiE4temp;
	add.s32 	%r186, %r161, 512;
	cvt.u16.u32 	%rs4, %r3;
	shr.u16 	%rs5, %rs4, 3;
	and.b16  	%rs6, %rs5, 511;
	mul.wide.u16 	%r162, %rs6, 8;
	neg.s32 	%r187, %r162;
$L__BB13_16:
	.pragma "nounroll";
	ld.shared.f32 	%f3, [%r186+-512];
	setp.geu.f32 	%p13, %f185, %f3;
	@%p13 bra 	$L__BB13_18;
	ld.shared.f32 	%f64, [%r186];
	cvt.rzi.s32.f32 	%r189, %f64;
	mov.f32 	%f185, %f3;
$L__BB13_18:
	ld.shared.f32 	%f5, [%r186+-508];
	setp.geu.f32 	%p14, %f185, %f5;
	@%p14 bra 	$L__BB13_20;
	ld.shared.f32 	%f65, [%r186+4];
	cvt.rzi.s32.f32 	%r189, %f65;
	mov.f32 	%f185, %f5;
$L__BB13_20:
	ld.shared.f32 	%f7, [%r186+-504];
	setp.geu.f32 	%p15, %f185, %f7;
	@%p15 bra 	$L__BB13_22;
	ld.shared.f32 	%f66, [%r186+8];
	cvt.rzi.s32.f32 	%r189, %f66;
	mov.f32 	%f185, %f7;
$L__BB13_22:
	ld.shared.f32 	%f9, [%r186+-500];
	setp.geu.f32 	%p16, %f185, %f9;
	@%p16 bra 	$L__BB13_24;
	ld.shared.f32 	%f67, [%r186+12];
	cvt.rzi.s32.f32 	%r189, %f67;
	mov.f32 	%f185, %f9;
$L__BB13_24:
	ld.shared.f32 	%f11, [%r186+-496];
	setp.geu.f32 	%p17, %f185, %f11;
	@%p17 bra 	$L__BB13_26;
	ld.shared.f32 	%f68, [%r186+16];
	cvt.rzi.s32.f32 	%r189, %f68;
	mov.f32 	%f185, %f11;
$L__BB13_26:
	ld.shared.f32 	%f13, [%r186+-492];
	setp.geu.f32 	%p18, %f185, %f13;
	@%p18 bra 	$L__BB13_28;
	ld.shared.f32 	%f69, [%r186+20];
	cvt.rzi.s32.f32 	%r189, %f69;
	mov.f32 	%f185, %f13;
$L__BB13_28:
	ld.shared.f32 	%f15, [%r186+-488];
	setp.geu.f32 	%p19, %f185, %f15;
	@%p19 bra 	$L__BB13_30;
	ld.shared.f32 	%f70, [%r186+24];
	cvt.rzi.s32.f32 	%r189, %f70;
	mov.f32 	%f185, %f15;
$L__BB13_30:
	ld.shared.f32 	%f17, [%r186+-484];
	setp.geu.f32 	%p20, %f185, %f17;
	@%p20 bra 	$L__BB13_32;
	ld.shared.f32 	%f71, [%r186+28];
	cvt.rzi.s32.f32 	%r189, %f71;
	mov.f32 	%f185, %f17;
$L__BB13_32:
	add.s32 	%r187, %r187, 8;
	add.s32 	%r186, %r186, 32;
	setp.ne.s32 	%p21, %r187, 0;
	@%p21 bra 	$L__BB13_16;
$L__BB13_33:
	setp.eq.s32 	%p22, %r17, 0;
	@%p22 bra 	$L__BB13_54;
	and.b32  	%r44, %r3, 3;
	setp.lt.u32 	%p23, %r17, 4;
	@%p23 bra 	$L__BB13_44;
	shl.b32 	%r164, %r206, 2;
	mov.u32 	%r165, _ZZ17atomsLight_kernelPfS_PiS_S_S_iiiiE4temp;
	add.s32 	%r45, %r165, %r164;
	ld.shared.f32 	%f20, [%r45];
	setp.geu.f32 	%p24, %f185, %f20;
	@%p24 bra 	$L__BB13_37;
	ld.shared.f32 	%f72, [%r45+512];
	cvt.rzi.s32.f32 	%r189, %f72;
	mov.f32 	%f185, %f20;
$L__BB13_37:
	ld.shared.f32 	%f22, [%r45+4];
	setp.geu.f32 	%p25, %f185, %f22;
	@%p25 bra 	$L__BB13_39;
	ld.shared.f32 	%f73, [%r45+516];
	cvt.rzi.s32.f32 	%r189, %f73;
	mov.f32 	%f185, %f22;
$L__BB13_39:
	ld.shared.f32 	%f24, [%r45+8];
	setp.geu.f32 	%p26, %f185, %f24;
	@%p26 bra 	$L__BB13_41;
	ld.shared.f32 	%f74, [%r45+520];
	cvt.rzi.s32.f32 	%r189, %f74;
	mov.f32 	%f185, %f24;
$L__BB13_41:
	ld.shared.f32 	%f26, [%r45+12];
	setp.geu.f32 	%p27, %f185, %f26;
	@%p27 bra 	$L__BB13_43;
	ld.shared.f32 	%f75, [%r45+524];
	cvt.rzi.s32.f32 	%r189, %f75;
	mov.f32 	%f185, %f26;
$L__BB13_43:
	add.s32 	%r206, %r206, 4;
$L__BB13_44:
	setp.eq.s32 	%p28, %r44, 0;
	@%p28 bra 	$L__BB13_54;
	setp.eq.s32 	%p29, %r44, 1;
	@%p29 bra 	$L__BB13_51;
	shl.b32 	%r167, %r206, 2;
	mov.u32 	%r168, _ZZ17atomsLight_kernelPfS_PiS_S_S_iiiiE4temp;
	add.s32 	%r58, %r168, %r167;
	ld.shared.f32 	%f29, [%r58];
	setp.geu.f32 	%p30, %f185, %f29;
	@%p30 bra 	$L__BB13_48;
	ld.shared.f32 	%f76, [%r58+512];
	cvt.rzi.s32.f32 	%r189, %f76;
	mov.f32 	%f185, %f29;
$L__BB13_48:
	ld.shared.f32 	%f31, [%r58+4];
	setp.geu.f32 	%p31, %f185, %f31;
	@%p31 bra 	$L__BB13_50;
	ld.shared.f32 	%f77, [%r58+516];
	cvt.rzi.s32.f32 	%r189, %f77;
	mov.f32 	%f185, %f31;
$L__BB13_50:
	add.s32 	%r206, %r206, 2;
$L__BB13_51:
	and.b32  	%r169, %r3, 1;
	setp.eq.b32 	%p32, %r169, 1;
	not.pred 	%p33, %p32;
	@%p33 bra 	$L__BB13_54;
	shl.b32 	%r170, %r206, 2;
	mov.u32 	%r171, _ZZ17atomsLight_kernelPfS_PiS_S_S_iiiiE4temp;
	add.s32 	%r67, %r171, %r170;
	ld.shared.f32 	%f78, [%r67];
	setp.geu.f32 	%p34, %f185, %f78;
	@%p34 bra 	$L__BB13_54;
	ld.shared.f32 	%f79, [%r67+512];
	cvt.rzi.s32.f32 	%r189, %f79;
$L__BB13_54:
	ld.global.f32 	%f80, [%rd3];
	setp.eq.f32 	%p35, %f80, 0f00000000;
	@%p35 bra 	$L__BB13_67;
	setp.lt.s32 	%p36, %r122, 1;
	@%p36 bra 	$L__BB13_80;
	mul.lo.s32 	%r70, %r189, %r122;
	and.b32  	%r71, %r122, 7;
	setp.lt.u32 	%p37, %r122, 8;
	mov.b32 	%r222, 0;
	@%p37 bra 	$L__BB13_59;
	and.b32  	%r222, %r122, 2147483640;
	neg.s32 	%r216, %r222;
	add.s64 	%rd12, %rd2, 16;
	add.s64 	%rd93, %rd3, 16;
	add.s64 	%rd92, %rd1, 16;
	mov.u32 	%r215, %r70;
$L__BB13_58:
	.pragma "nounroll";
	mul.wide.s32 	%rd52, %r215, 4;
	add.s64 	%rd53, %rd12, %rd52;
	ld.global.f32 	%f81, [%rd53+-16];
	cvt.f64.f32 	%fd1, %f81;
	ld.global.f32 	%f82, [%rd93+-16];
	cvt.f64.f32 	%fd2, %f82;
	mul.f64 	%fd3, %fd2, 0d3FC999999999999A;
	fma.rn.f64 	%fd4, %fd1, 0d3FE999999999999A, %fd3;
	cvt.rn.f32.f64 	%f83, %fd4;
	st.global.f32 	[%rd92+-16], %f83;
	ld.global.f32 	%f84, [%rd53+-12];
	cvt.f64.f32 	%fd5, %f84;
	ld.global.f32 	%f85, [%rd93+-12];
	cvt.f64.f32 	%fd6, %f85;
	mul.f64 	%fd7, %fd6, 0d3FC999999999999A;
	fma.rn.f64 	%fd8, %fd5, 0d3FE999999999999A, %fd7;
	cvt.rn.f32.f64 	%f86, %fd8;
	st.global.f32 	[%rd92+-12], %f86;
	ld.global.f32 	%f87, [%rd53+-8];
	cvt.f64.f32 	%fd9, %f87;
	ld.global.f32 	%f88, [%rd93+-8];
	cvt.f64.f32 	%fd10, %f88;
	mul.f64 	%fd11, %fd10, 0d3FC999999999999A;
	fma.rn.f64 	%fd12, %fd9, 0d3FE999999999999A, %fd11;
	cvt.rn.f32.f64 	%f89, %fd12;
	st.global.f32 	[%rd92+-8], %f89;
	ld.global.f32 	%f90, [%rd53+-4];
	cvt.f64.f32 	%fd13, %f90;
	ld.global.f32 	%f91, [%rd93+-4];
	cvt.f64.f32 	%fd14, %f91;
	mul.f64 	%fd15, %fd14, 0d3FC999999999999A;
	fma.rn.f64 	%fd16, %fd13, 0d3FE999999999999A, %fd15;
	cvt.rn.f32.f64 	%f92, %fd16;
	st.global.f32 	[%rd92+-4], %f92;
	ld.global.f32 	%f93, [%rd53];
	cvt.f64.f32 	%fd17, %f93;
	ld.global.f32 	%f94, [%rd93];
	cvt.f64.f32 	%fd18, %f94;
	mul.f64 	%fd19, %fd18, 0d3FC999999999999A;
	fma.rn.f64 	%fd20, %fd17, 0d3FE999999999999A, %fd19;
	cvt.rn.f32.f64 	%f95, %fd20;
	st.global.f32 	[%rd92], %f95;
	ld.global.f32 	%f96, [%rd53+4];
	cvt.f64.f32 	%fd21, %f96;
	ld.global.f32 	%f97, [%rd93+4];
	cvt.f64.f32 	%fd22, %f97;
	mul.f64 	%fd23, %fd22, 0d3FC999999999999A;
	fma.rn.f64 	%fd24, %fd21, 0d3FE999999999999A, %fd23;
	cvt.rn.f32.f64 	%f98, %fd24;
	st.global.f32 	[%rd92+4], %f98;
	ld.global.f32 	%f99, [%rd53+8];
	cvt.f64.f32 	%fd25, %f99;
	ld.global.f32 	%f100, [%rd93+8];
	cvt.f64.f32 	%fd26, %f100;
	mul.f64 	%fd27, %fd26, 0d3FC999999999999A;
	fma.rn.f64 	%fd28, %fd25, 0d3FE999999999999A, %fd27;
	cvt.rn.f32.f64 	%f101, %fd28;
	st.global.f32 	[%rd92+8], %f101;
	ld.global.f32 	%f102, [%rd53+12];
	cvt.f64.f32 	%fd29, %f102;
	ld.global.f32 	%f103, [%rd93+12];
	cvt.f64.f32 	%fd30, %f103;
	mul.f64 	%fd31, %fd30, 0d3FC999999999999A;
	fma.rn.f64 	%fd32, %fd29, 0d3FE999999999999A, %fd31;
	cvt.rn.f32.f64 	%f104, %fd32;
	st.global.f32 	[%rd92+12], %f104;
	add.s32 	%r216, %r216, 8;
	add.s32 	%r215, %r215, 8;
	add.s64 	%rd93, %rd93, 32;
	add.s64 	%rd92, %rd92, 32;
	setp.eq.s32 	%p38, %r216, 0;
	@%p38 bra 	$L__BB13_59;
	bra.uni 	$L__BB13_58;
$L__BB13_59:
	setp.eq.s32 	%p39, %r71, 0;
	@%p39 bra 	$L__BB13_80;
	and.b32  	%r100, %r122, 3;
	setp.lt.u32 	%p40, %r71, 4;
	@%p40 bra 	$L__BB13_62;
	add.s32 	%r173, %r222, %r70;
	mul.wide.s32 	%rd54, %r173, 4;
	add.s64 	%rd55, %rd2, %rd54;
	ld.global.f32 	%f105, [%rd55];
	cvt.f64.f32 	%fd33, %f105;
	mul.wide.u32 	%rd56, %r222, 4;
	add.s64 	%rd57, %rd3, %rd56;
	ld.global.f32 	%f106, [%rd57];
	cvt.f64.f32 	%fd34, %f106;
	mul.f64 	%fd35, %fd34, 0d3FC999999999999A;
	fma.rn.f64 	%fd36, %fd33, 0d3FE999999999999A, %fd35;
	cvt.rn.f32.f64 	%f107, %fd36;
	add.s64 	%rd58, %rd1, %rd56;
	st.global.f32 	[%rd58], %f107;
	ld.global.f32 	%f108, [%rd55+4];
	cvt.f64.f32 	%fd37, %f108;
	ld.global.f32 	%f109, [%rd57+4];
	cvt.f64.f32 	%fd38, %f109;
	mul.f64 	%fd39, %fd38, 0d3FC999999999999A;
	fma.rn.f64 	%fd40, %fd37, 0d3FE999999999999A, %fd39;
	cvt.rn.f32.f64 	%f110, %fd40;
	st.global.f32 	[%rd58+4], %f110;
	ld.global.f32 	%f111, [%rd55+8];
	cvt.f64.f32 	%fd41, %f111;
	ld.global.f32 	%f112, [%rd57+8];
	cvt.f64.f32 	%fd42, %f112;
	mul.f64 	%fd43, %fd42, 0d3FC999999999999A;
	fma.rn.f64 	%fd44, %fd41, 0d3FE999999999999A, %fd43;
	cvt.rn.f32.f64 	%f113, %fd44;
	st.global.f32 	[%rd58+8], %f113;
	ld.global.f32 	%f114, [%rd55+12];
	cvt.f64.f32 	%fd45, %f114;
	ld.global.f32 	%f115, [%rd57+12];
	cvt.f64.f32 	%fd46, %f115;
	mul.f64 	%fd47, %fd46, 0d3FC999999999999A;
	fma.rn.f64 	%fd48, %fd45, 0d3FE999999999999A, %fd47;
	cvt.rn.f32.f64 	%f116, %fd48;
	st.global.f32 	[%rd58+12], %f116;
	add.s32 	%r222, %r222, 4;
$L__BB13_62:
	setp.eq.s32 	%p41, %r100, 0;
	@%p41 bra 	$L__BB13_80;
	setp.eq.s32 	%p42, %r100, 1;
	@%p42 bra 	$L__BB13_65;
	add.s32 	%r174, %r222, %r70;
	mul.wide.s32 	%rd59, %r174, 4;
	add.s64 	%rd60, %rd2, %rd59;
	ld.global.f32 	%f117, [%rd60];
	cvt.f64.f32 	%fd49, %f117;
	mul.wide.u32 	%rd61, %r222, 4;
	add.s64 	%rd62, %rd3, %rd61;
	ld.global.f32 	%f118, [%rd62];
	cvt.f64.f32 	%fd50, %f118;
	mul.f64 	%fd51, %fd50, 0d3FC999999999999A;
	fma.rn.f64 	%fd52, %fd49, 0d3FE999999999999A, %fd51;
	cvt.rn.f32.f64 	%f119, %fd52;
	add.s64 	%rd63, %rd1, %rd61;
	st.global.f32 	[%rd63], %f119;
	ld.global.f32 	%f120, [%rd60+4];
	cvt.f64.f32 	%fd53, %f120;
	ld.global.f32 	%f121, [%rd62+4];
	cvt.f64.f32 	%fd54, %f121;
	mul.f64 	%fd55, %fd54, 0d3FC999999999999A;
	fma.rn.f64 	%fd56, %fd53, 0d3FE999999999999A, %fd55;
	cvt.rn.f32.f64 	%f122, %fd56;
	st.global.f32 	[%rd63+4], %f122;
	add.s32 	%r222, %r222, 2;
$L__BB13_65:
	and.b32  	%r175, %r122, 1;
	setp.eq.b32 	%p43, %r175, 1;
	not.pred 	%p44, %p43;
	@%p44 bra 	$L__BB13_80;
	add.s32 	%r176, %r222, %r70;
	mul.wide.s32 	%rd64, %r176, 4;
	add.s64 	%rd65, %rd2, %rd64;
	ld.global.f32 	%f123, [%rd65];
	cvt.f64.f32 	%fd57, %f123;
	mul.wide.u32 	%rd66, %r222, 4;
	add.s64 	%rd67, %rd3, %rd66;
	ld.global.f32 	%f124, [%rd67];
	cvt.f64.f32 	%fd58, %f124;
	mul.f64 	%fd59, %fd58, 0d3FC999999999999A;
	fma.rn.f64 	%fd60, %fd57, 0d3FE999999999999A, %fd59;
	cvt.rn.f32.f64 	%f125, %fd60;
	add.s64 	%rd68, %rd1, %rd66;
	st.global.f32 	[%rd68], %f125;
	bra.uni 	$L__BB13_80;
$L__BB13_67:
	setp.lt.s32 	%p45, %r122, 1;
	@%p45 bra 	$L__BB13_80;
	mul.lo.s32 	%r74, %r189, %r122;
	and.b32  	%r75, %r122, 15;
	setp.lt.u32 	%p46, %r122, 16;
	mov.b32 	%r218, 0;
	@%p46 bra 	$L__BB13_71;
	and.b32  	%r218, %r122, 2147483632;
	neg.s32 	%r214, %r218;
	add.s64 	%rd15, %rd2, 32;
	add.s64 	%rd91, %rd1, 32;
	mov.u32 	%r213, %r74;
$L__BB13_70:
	.pragma "nounroll";
	mul.wide.s32 	%rd69, %r213, 4;
	add.s64 	%rd70, %rd15, %rd69;
	ld.global.f32 	%f126, [%rd70+-32];
	st.global.f32 	[%rd91+-32], %f126;
	ld.global.f32 	%f127, [%rd70+-28];
	st.global.f32 	[%rd91+-28], %f127;
	ld.global.f32 	%f128, [%rd70+-24];
	st.global.f32 	[%rd91+-24], %f128;
	ld.global.f32 	%f129, [%rd70+-20];
	st.global.f32 	[%rd91+-20], %f129;
	ld.global.f32 	%f130, [%rd70+-16];
	st.global.f32 	[%rd91+-16], %f130;
	ld.global.f32 	%f131, [%rd70+-12];
	st.global.f32 	[%rd91+-12], %f131;
	ld.global.f32 	%f132, [%rd70+-8];
	st.global.f32 	[%rd91+-8], %f132;
	ld.global.f32 	%f133, [%rd70+-4];
	st.global.f32 	[%rd91+-4], %f133;
	ld.global.f32 	%f134, [%rd70];
	st.global.f32 	[%rd91], %f134;
	ld.global.f32 	%f135, [%rd70+4];
	st.global.f32 	[%rd91+4], %f135;
	ld.global.f32 	%f136, [%rd70+8];
	st.global.f32 	[%rd91+8], %f136;
	ld.global.f32 	%f137, [%rd70+12];
	st.global.f32 	[%rd91+12], %f137;
	ld.global.f32 	%f138, [%rd70+16];
	st.global.f32 	[%rd91+16], %f138;
	ld.global.f32 	%f139, [%rd70+20];
	st.global.f32 	[%rd91+20], %f139;
	ld.global.f32 	%f140, [%rd70+24];
	st.global.f32 	[%rd91+24], %f140;
	ld.global.f32 	%f141, [%rd70+28];
	st.global.f32 	[%rd91+28], %f141;
	add.s32 	%r214, %r214, 16;
	add.s32 	%r213, %r213, 16;
	add.s64 	%rd91, %rd91, 64;
	setp.eq.s32 	%p47, %r214, 0;
	@%p47 bra 	$L__BB13_71;
	bra.uni 	$L__BB13_70;
$L__BB13_71:
	setp.eq.s32 	%p48, %r75, 0;
	@%p48 bra 	$L__BB13_80;
	and.b32  	%r87, %r122, 7;
	setp.lt.u32 	%p49, %r75, 8;
	@%p49 bra 	$L__BB13_74;
	add.s32 	%r178, %r218, %r74;
	mul.wide.s32 	%rd71, %r178, 4;
	add.s64 	%rd72, %rd2, %rd71;
	ld.global.f32 	%f142, [%rd72];
	mul.wide.u32 	%rd73, %r218, 4;
	add.s64 	%rd74, %rd1, %rd73;
	st.global.f32 	[%rd74], %f142;
	ld.global.f32 	%f143, [%rd72+4];
	st.global.f32 	[%rd74+4], %f143;
	ld.global.f32 	%f144, [%rd72+8];
	st.global.f32 	[%rd74+8], %f144;
	ld.global.f32 	%f145, [%rd72+12];
	st.global.f32 	[%rd74+12], %f145;
	ld.global.f32 	%f146, [%rd72+16];
	st.global.f32 	[%rd74+16], %f146;
	ld.global.f32 	%f147, [%rd72+20];
	st.global.f32 	[%rd74+20], %f147;
	ld.global.f32 	%f148, [%rd72+24];
	st.global.f32 	[%rd74+24], %f148;
	ld.global.f32 	%f149, [%rd72+28];
	st.global.f32 	[%rd74+28], %f149;
	add.s32 	%r218, %r218, 8;
$L__BB13_74:
	setp.eq.s32 	%p50, %r87, 0;
	@%p50 bra 	$L__BB13_80;
	and.b32  	%r90, %r122, 3;
	setp.lt.u32 	%p51, %r87, 4;
	@%p51 bra 	$L__BB13_77;
	add.s32 	%r179, %r218, %r74;
	mul.wide.s32 	%rd75, %r179, 4;
	add.s64 	%rd76, %rd2, %rd75;
	ld.global.f32 	%f150, [%rd76];
	mul.wide.u32 	%rd77, %r218, 4;
	add.s64 	%rd78, %rd1, %rd77;
	st.global.f32 	[%rd78], %f150;
	ld.global.f32 	%f151, [%rd76+4];
	st.global.f32 	[%rd78+4], %f151;
	ld.global.f32 	%f152, [%rd76+8];
	st.global.f32 	[%rd78+8], %f152;
	ld.global.f32 	%f153, [%rd76+12];
	st.global.f32 	[%rd78+12], %f153;
	add.s32 	%r218, %r218, 4;
$L__BB13_77:
	setp.eq.s32 	%p52, %r90, 0;
	@%p52 bra 	$L__BB13_80;
	mul.wide.u32 	%rd79, %r218, 4;
	add.s64 	%rd94, %rd1, %rd79;
	add.s32 	%r221, %r218, %r74;
	neg.s32 	%r220, %r90;
$L__BB13_79:
	.pragma "nounroll";
	mul.wide.s32 	%rd80, %r221, 4;
	add.s64 	%rd81, %rd2, %rd80;
	ld.global.f32 	%f154, [%rd81];
	st.global.f32 	[%rd94], %f154;
	add.s64 	%rd94, %rd94, 4;
	add.s32 	%r221, %r221, 1;
	add.s32 	%r220, %r220, 1;
	setp.eq.s32 	%p53, %r220, 0;
	@%p53 bra 	$L__BB13_80;
	bra.uni 	$L__BB13_79;
$L__BB13_80:
	setp.lt.s32 	%p54, %r122, 1;
	@%p54 bra 	$L__BB13_93;
	and.b32  	%r105, %r122, 15;
	setp.lt.u32 	%p55, %r122, 16;
	mov.b32 	%r227, 0;
	@%p55 bra 	$L__BB13_84;
	and.b32  	%r227, %r122, 2147483632;
	neg.s32 	%r225, %r227;
	add.s64 	%rd96, %rd1, 32;
	add.s64 	%rd95, %rd3, 32;
$L__BB13_83:
	.pragma "nounroll";
	ld.global.f32 	%f155, [%rd96+-32];
	st.global.f32 	[%rd95+-32], %f155;
	ld.global.f32 	%f156, [%rd96+-28];
	st.global.f32 	[%rd95+-28], %f156;
	ld.global.f32 	%f157, [%rd96+-24];
	st.global.f32 	[%rd95+-24], %f157;
	ld.global.f32 	%f158, [%rd96+-20];
	st.global.f32 	[%rd95+-20], %f158;
	ld.global.f32 	%f159, [%rd96+-16];
	st.global.f32 	[%rd95+-16], %f159;
	ld.global.f32 	%f160, [%rd96+-12];
	st.global.f32 	[%rd95+-12], %f160;
	ld.global.f32 	%f161, [%rd96+-8];
	st.global.f32 	[%rd95+-8], %f161;
	ld.global.f32 	%f162, [%rd96+-4];
	st.global.f32 	[%rd95+-4], %f162;
	ld.global.f32 	%f163, [%rd96];
	st.global.f32 	[%rd95], %f163;
	ld.global.f32 	%f164, [%rd96+4];
	st.global.f32 	[%rd95+4], %f164;
	ld.global.f32 	%f165, [%rd96+8];
	st.global.f32 	[%rd95+8], %f165;
	ld.global.f32 	%f166, [%rd96+12];
	st.global.f32 	[%rd95+12], %f166;
	ld.global.f32 	%f167, [%rd96+16];
	st.global.f32 	[%rd95+16], %f167;
	ld.global.f32 	%f168, [%rd96+20];
	st.global.f32 	[%rd95+20], %f168;
	ld.global.f32 	%f169, [%rd96+24];
	st.global.f32 	[%rd95+24], %f169;
	ld.global.f32 	%f170, [%rd96+28];
	st.global.f32 	[%rd95+28], %f170;
	add.s32 	%r225, %r225, 16;
	add.s64 	%rd96, %rd96, 64;
	add.s64 	%rd95, %rd95, 64;
	setp.ne.s32 	%p56, %r225, 0;
	@%p56 bra 	$L__BB13_83;
$L__BB13_84:
	setp.eq.s32 	%p57, %r105, 0;
	@%p57 bra 	$L__BB13_93;
	and.b32  	%r111, %r122, 7;
	setp.lt.u32 	%p58, %r105, 8;
	@%p58 bra 	$L__BB13_87;
	mul.wide.u32 	%rd82, %r227, 4;
	add.s64 	%rd83, %rd1, %rd82;
	ld.global.f32 	%f171, [%rd83];
	add.s64 	%rd84, %rd3, %rd82;
	st.global.f32 	[%rd84], %f171;
	ld.global.f32 	%f172, [%rd83+4];
	st.global.f32 	[%rd84+4], %f172;
	ld.global.f32 	%f173, [%rd83+8];
	st.global.f32 	[%rd84+8], %f173;
	ld.global.f32 	%f174, [%rd83+12];
	st.global.f32 	[%rd84+12], %f174;
	ld.global.f32 	%f175, [%rd83+16];
	st.global.f32 	[%rd84+16], %f175;
	ld.global.f32 	%f176, [%rd83+20];
	st.global.f32 	[%rd84+20], %f176;
	ld.global.f32 	%f177, [%rd83+24];
	st.global.f32 	[%rd84+24], %f177;
	ld.global.f32 	%f178, [%rd83+28];
	st.global.f32 	[%rd84+28], %f178;
	add.s32 	%r227, %r227, 8;
$L__BB13_87:
	setp.eq.s32 	%p59, %r111, 0;
	@%p59 bra 	$L__BB13_93;
	and.b32  	%r114, %r122, 3;
	setp.lt.u32 	%p60, %r111, 4;
	@%p60 bra 	$L__BB13_90;
	mul.wide.u32 	%rd85, %r227, 4;
	add.s64 	%rd86, %rd1, %rd85;
	ld.global.f32 	%f179, [%rd86];
	add.s64 	%rd87, %rd3, %rd85;
	st.global.f32 	[%rd87], %f179;
	ld.global.f32 	%f180, [%rd86+4];
	st.global.f32 	[%rd87+4], %f180;
	ld.global.f32 	%f181, [%rd86+8];
	st.global.f32 	[%rd87+8], %f181;
	ld.global.f32 	%f182, [%rd86+12];
	st.global.f32 	[%rd87+12], %f182;
	add.s32 	%r227, %r227, 4;
$L__BB13_90:
	setp.eq.s32 	%p61, %r114, 0;
	@%p61 bra 	$L__BB13_93;
	mul.wide.u32 	%rd88, %r227, 4;
	add.s64 	%rd98, %rd3, %rd88;
	add.s64 	%rd97, %rd1, %rd88;
	neg.s32 	%r229, %r114;
$L__BB13_92:
	.pragma "nounroll";
	ld.global.f32 	%f183, [%rd97];
	st.global.f32 	[%rd98], %f183;
	add.s64 	%rd98, %rd98, 4;
	add.s64 	%rd97, %rd97, 4;
	add.s32 	%r229, %r229, 1;
	setp.ne.s32 	%p62, %r229, 0;
	@%p62 bra 	$L__BB13_92;
$L__BB13_93:
	ret;

}
	// .globl	_Z24atomsLight_kernel_dividePfS_S_iii
.visible .entry _Z24atomsLight_kernel_dividePfS_S_iii(
	.param .u64 .ptr .align 1 _Z24atomsLight_kernel_dividePfS_S_iii_param_0,
	.param .u64 .ptr .align 1 _Z24atomsLight_kernel_dividePfS_S_iii_param_1,
	.param .u64 .ptr .align 1 _Z24atomsLight_kernel_dividePfS_S_iii_param_2,
	.param .u32 _Z24atomsLight_kernel_dividePfS_S_iii_param_3,
	.param .u32 _Z24atomsLight_kernel_dividePfS_S_iii_param_4,
	.param .u32 _Z24atomsLight_kernel_dividePfS_S_iii_param_5
)
{
	.reg .pred 	%p<2>;
	.reg .b32 	%r<10>;
	.reg .b32 	%f<10>;
	.reg .b64 	%rd<10>;

	ld.param.u64 	%rd1, [_Z24atomsLight_kernel_dividePfS_S_iii_param_0];
	ld.param.u64 	%rd2, [_Z24atomsLight_kernel_dividePfS_S_iii_param_1];
	ld.param.u64 	%rd3, [_Z24atomsLight_kernel_dividePfS_S_iii_param_2];
	ld.param.u32 	%r3, [_Z24atomsLight_kernel_dividePfS_S_iii_param_3];
	ld.param.u32 	%r4, [_Z24atomsLight_kernel_dividePfS_S_iii_param_4];
	ld.param.u32 	%r2, [_Z24atomsLight_kernel_dividePfS_S_iii_param_5];
	mov.u32 	%r5, %tid.x;
	mov.u32 	%r6, %ctaid.x;
	mov.u32 	%r7, %ntid.x;
	mad.lo.s32 	%r1, %r6, %r7, %r5;
	mul.lo.s32 	%r8, %r4, %r3;
	setp.ge.s32 	%p1, %r1, %r8;
	@%p1 bra 	$L__BB14_2;
	cvta.to.global.u64 	%rd4, %rd1;
	cvta.to.global.u64 	%rd5, %rd3;
	cvta.to.global.u64 	%rd6, %rd2;
	mul.lo.s32 	%r9, %r2, %r1;
	mul.wide.s32 	%rd7, %r9, 4;
	add.s64 	%rd8, %rd4, %rd7;
	ld.global.f32 	%f1, [%rd8];
	ld.global.f32 	%f2, [%rd5];
	div.rn.f32 	%f3, %f1, %f2;
	add.s64 	%rd9, %rd6, %rd7;
	st.global.f32 	[%rd9], %f3;
	ld.global.f32 	%f4, [%rd8+4];
	ld.global.f32 	%f5, [%rd5+4];
	div.rn.f32 	%f6, %f4, %f5;
	st.global.f32 	[%rd9+4], %f6;
	ld.global.f32 	%f7, [%rd8+8];
	ld.global.f32 	%f8, [%rd5+8];
	div.rn.f32 	%f9, %f7, %f8;
	st.global.f32 	[%rd9+8], %f9;
$L__BB14_2:
	ret;

}
	// .globl	_Z16t_initial_kernelPfS_iii
.visible .entry _Z16t_initial_kernelPfS_iii(
	.param .u64 .ptr .align 1 _Z16t_initial_kernelPfS_iii_param_0,
	.param .u64 .ptr .align 1 _Z16t_initial_kernelPfS_iii_param_1,
	.param .u32 _Z16t_initial_kernelPfS_iii_param_2,
	.param .u32 _Z16t_initial_kernelPfS_iii_param_3,
	.param .u32 _Z16t_initial_kernelPfS_iii_param_4
)
{
	.reg .pred 	%p<3>;
	.reg .b32 	%r<8>;
	.reg .b32 	%f<4>;
	.reg .b64 	%rd<8>;
	.reg .b64 	%fd<2>;

	ld.param.u64 	%rd1, [_Z16t_initial_kernelPfS_iii_param_0];
	ld.param.u64 	%rd2, [_Z16t_initial_kernelPfS_iii_param_1];
	ld.param.u32 	%r2, [_Z16t_initial_kernelPfS_iii_param_2];
	ld.param.u32 	%r3, [_Z16t_initial_kernelPfS_iii_param_3];
	mov.u32 	%r4, %ctaid.x;
	mov.u32 	%r5, %ntid.x;
	mov.u32 	%r6, %tid.x;
	mad.lo.s32 	%r1, %r4, %r5, %r6;
	mul.lo.s32 	%r7, %r3, %r2;
	setp.ge.s32 	%p1, %r1, %r7;
	@%p1 bra 	$L__BB15_2;
	cvta.to.global.u64 	%rd3, %rd2;
	cvta.to.global.u64 	%rd4, %rd1;
	mul.wide.s32 	%rd5, %r1, 4;
	add.s64 	%rd6, %rd4, %rd5;
	ld.global.f32 	%f1, [%rd6];
	fma.rn.f32 	%f2, %f1, 0fBF733333, 0f3F800000;
	cvt.f64.f32 	%fd1, %f2;
	setp.gt.f64 	%p2, %fd1, 0d3FB999999999999A;
	selp.f32 	%f3, %f2, 0f3DCCCCCD, %p2;
	add.s64 	%rd7, %rd3, %rd5;
	st.global.f32 	[%rd7], %f3;
$L__BB15_2:
	ret;

}
	// .globl	_Z12clear_kernelPfPhS_S_iiiii
.visible .entry _Z12clear_kernelPfPhS_S_iiiii(
	.param .u64 .ptr .align 1 _Z12clear_kernelPfPhS_S_iiiii_param_0,
	.param .u64 .ptr .align 1 _Z12clear_kernelPfPhS_S_iiiii_param_1,
	.param .u64 .ptr .align 1 _Z12clear_kernelPfPhS_S_iiiii_param_2,
	.param .u64 .ptr .align 1 _Z12clear_kernelPfPhS_S_iiiii_param_3,
	.param .u32 _Z12clear_kernelPfPhS_S_iiiii_param_4,
	.param .u32 _Z12clear_kernelPfPhS_S_iiiii_param_5,
	.param .u32 _Z12clear_kernelPfPhS_S_iiiii_param_6,
	.param .u32 _Z12clear_kernelPfPhS_S_iiiii_param_7,
	.param .u32 _Z12clear_kernelPfPhS_S_iiiii_param_8
)
{
	.reg .pred 	%p<18>;
	.reg .b16 	%rs<26>;
	.reg .b32 	%r<35>;
	.reg .b32 	%f<28>;
	.reg .b64 	%rd<30>;

	ld.param.u64 	%rd17, [_Z12clear_kernelPfPhS_S_iiiii_param_0];
	ld.param.u64 	%rd18, [_Z12clear_kernelPfPhS_S_iiiii_param_1];
	ld.param.u64 	%rd19, [_Z12clear_kernelPfPhS_S_iiiii_param_2];
	ld.param.u64 	%rd16, [_Z12clear_kernelPfPhS_S_iiiii_param_3];
	ld.param.u32 	%r18, [_Z12clear_kernelPfPhS_S_iiiii_param_4];
	ld.param.u32 	%r19, [_Z12clear_kernelPfPhS_S_iiiii_param_5];
	ld.param.u32 	%r17, [_Z12clear_kernelPfPhS_S_iiiii_param_6];
	cvta.to.global.u64 	%rd1, %rd18;
	cvta.to.global.u64 	%rd2, %rd19;
	cvta.to.global.u64 	%rd3, %rd17;
	mov.u32 	%r20, %ctaid.x;
	mov.u32 	%r21, %ntid.x;
	mov.u32 	%r22, %tid.x;
	mad.lo.s32 	%r1, %r20, %r21, %r22;
	mul.lo.s32 	%r23, %r19, %r18;
	setp.ge.s32 	%p1, %r1, %r23;
	@%p1 bra 	$L__BB16_23;
	cvta.to.global.u64 	%rd20, %rd16;
	mul.wide.s32 	%rd21, %r1, 4;
	add.s64 	%rd22, %rd20, %rd21;
	ld.global.f32 	%f7, [%rd22];
	setp.lt.f32 	%p2, %f7, 0f3DCCCCCD;
	selp.f32 	%f1, 0f3DCCCCCD, %f7, %p2;
	setp.lt.s32 	%p3, %r17, 1;
	@%p3 bra 	$L__BB16_23;
	mul.lo.s32 	%r2, %r17, %r1;
	and.b32  	%r3, %r17, 3;
	setp.lt.u32 	%p4, %r17, 4;
	mov.b32 	%r32, 0;
	@%p4 bra 	$L__BB16_17;
	and.b32  	%r32, %r17, 2147483644;
	neg.s32 	%r31, %r32;
	add.s64 	%rd4, %rd3, 8;
	add.s64 	%rd5, %rd1, 1;
	add.s64 	%rd28, %rd2, 8;
	mov.u32 	%r30, %r2;
$L__BB16_4:
	cvt.s64.s32 	%rd8, %r30;
	mul.wide.s32 	%rd23, %r30, 4;
	add.s64 	%rd9, %rd4, %rd23;
	ld.global.f32 	%f8, [%rd9+-8];
	ld.global.f32 	%f9, [%rd28+-8];
	sub.f32 	%f10, %f8, %f9;
	div.rn.f32 	%f11, %f10, %f1;
	add.f32 	%f2, %f9, %f11;
	setp.gt.f32 	%p5, %f2, 0f437F0000;
	mov.b16 	%rs21, 255;
	@%p5 bra 	$L__BB16_7;
	setp.lt.f32 	%p6, %f2, 0f00000000;
	mov.b16 	%rs21, 0;
	@%p6 bra 	$L__BB16_7;
	cvt.rzi.u32.f32 	%r25, %f2;
	cvt.u16.u32 	%rs21, %r25;
$L__BB16_7:
	add.s64 	%rd10, %rd5, %rd8;
	st.global.u8 	[%rd10+-1], %rs21;
	ld.global.f32 	%f12, [%rd9+-4];
	ld.global.f32 	%f13, [%rd28+-4];
	sub.f32 	%f14, %f12, %f13;
	div.rn.f32 	%f15, %f14, %f1;
	add.f32 	%f3, %f13, %f15;
	setp.gt.f32 	%p7, %f3, 0f437F0000;
	mov.b16 	%rs22, 255;
	@%p7 bra 	$L__BB16_10;
	setp.lt.f32 	%p8, %f3, 0f00000000;
	mov.b16 	%rs22, 0;
	@%p8 bra 	$L__BB16_10;
	cvt.rzi.u32.f32 	%r26, %f3;
	cvt.u16.u32 	%rs22, %r26;
$L__BB16_10:
	st.global.u8 	[%rd10], %rs22;
	ld.global.f32 	%f16, [%rd9];
	ld.global.f32 	%f17, [%rd28];
	sub.f32 	%f18, %f16, %f17;
	div.rn.f32 	%f19, %f18, %f1;
	add.f32 	%f4, %f17, %f19;
	setp.gt.f32 	%p9, %f4, 0f437F0000;
	mov.b16 	%rs23, 255;
	@%p9 bra 	$L__BB16_13;
	setp.lt.f32 	%p10, %f4, 0f00000000;
	mov.b16 	%rs23, 0;
	@%p10 bra 	$L__BB16_13;
	cvt.rzi.u32.f32 	%r27, %f4;
	cvt.u16.u32 	%rs23, %r27;
$L__BB16_13:
	st.global.u8 	[%rd10+1], %rs23;
	ld.global.f32 	%f20, [%rd9+4];
	ld.global.f32 	%f21, [%rd28+4];
	sub.f32 	%f22, %f20, %f21;
	div.rn.f32 	%f23, %f22, %f1;
	add.f32 	%f5, %f21, %f23;
	setp.gt.f32 	%p11, %f5, 0f437F0000;
	mov.b16 	%rs24, 255;
	@%p11 bra 	$L__BB16_16;
	setp.lt.f32 	%p12, %f5, 0f00000000;
	mov.b16 	%rs24, 0;
	@%p12 bra 	$L__BB16_16;
	cvt.rzi.u32.f32 	%r28, %f5;
	cvt.u16.u32 	%rs24, %r28;
$L__BB16_16:
	st.global.u8 	[%rd10+2], %rs24;
	add.s32 	%r31, %r31, 4;
	add.s32 	%r30, %r30, 4;
	add.s64 	%rd28, %rd28, 16;
	setp.ne.s32 	%p13, %r31, 0;
	@%p13 bra 	$L__BB16_4;
$L__BB16_17:
	setp.eq.s32 	%p14, %r3, 0;
	@%p14 bra 	$L__BB16_23;
	mul.wide.u32 	%rd24, %r32, 4;
	add.s64 	%rd29, %rd2, %rd24;
	add.s32 	%r34, %r32, %r2;
	neg.s32 	%r33, %r3;
$L__BB16_19:
	.pragma "nounroll";
	cvt.s64.s32 	%rd14, %r34;
	mul.wide.s32 	%rd25, %r34, 4;
	add.s64 	%rd26, %rd3, %rd25;
	ld.global.f32 	%f24, [%rd26];
	ld.global.f32 	%f25, [%rd29];
	sub.f32 	%f26, %f24, %f25;
	div.rn.f32 	%f27, %f26, %f1;
	add.f32 	%f6, %f25, %f27;
	setp.gt.f32 	%p15, %f6, 0f437F0000;
	mov.b16 	%rs25, 255;
	@%p15 bra 	$L__BB16_22;
	setp.lt.f32 	%p16, %f6, 0f00000000;
	mov.b16 	%rs25, 0;
	@%p16 bra 	$L__BB16_22;
	cvt.rzi.u32.f32 	%r29, %f6;
	cvt.u16.u32 	%rs25, %r29;
$L__BB16_22:
	add.s64 	%rd27, %rd1, %rd14;
	st.global.u8 	[%rd27], %rs25;
	add.s64 	%rd29, %rd29, 4;
	add.s32 	%r34, %r34, 1;
	add.s32 	%r33, %r33, 1;
	setp.ne.s32 	%p17, %r33, 0;
	@%p17 bra 	$L__BB16_19;
$L__BB16_23:
	ret;

}


// ===== COMPILED SASS (sm_100) =====

	.target	sm_100

	.elftype	@"ET_EXEC"


//--------------------- .note.nv.tkinfo           --------------------------
	.section	.note.nv.tkinfo,"",@"SHT_NOTE"
	.sectionflags	@"SHF_NOTE_NV_TKINFO"
	.tkinfo
        /*0018*/ 	.word	0x00000002
        /*0030*/ 	.string	""
        /*0030*/ 	.string	"ptxas"
        /*0030*/ 	.string	"Cuda compilation tools, release 13.0, V13.0.88"
        /*0030*/ 	.string	"Build cuda_13.0.r13.0/compiler.36424714_0"
        /*0030*/ 	.string	"-arch sm_100 -m 64 "



//--------------------- .note.nv.cuinfo           --------------------------
	.section	.note.nv.cuinfo,"",@"SHT_NOTE"
	.sectionflags	@"SHF_NOTE_NV_CUINFO"
        /*0018*/ 	.short	0x0002
        /*001a*/ 	.short	0x0064
        /*001c*/ 	.short	0x0082
	.zero		2


//--------------------- .nv.info                  --------------------------
	.section	.nv.info,"",@"SHT_CUDA_INFO"
	.align	4


	//----- nvinfo : EIATTR_REGCOUNT
	.align		4
        /*0000*/ 	.byte	0x04, 0x2f
        /*0002*/ 	.short	(.L_1 - .L_0)
	.align		4
.L_0:
        /*0004*/ 	.word	index@(_Z16float_fog_kernelPhPfS0_iii)
        /*0008*/ 	.word	0x00000012


	//----- nvinfo : EIATTR_FRAME_SIZE
	.align		4
.L_1:
        /*000c*/ 	.byte	0x04, 0x11
        /*000e*/ 	.short	(.L_3 - .L_2)
	.align		4
.L_2:
        /*0010*/ 	.word	index@(_Z16float_fog_kernelPhPfS0_iii)
        /*0014*/ 	.word	0x00000000


	//----- nvinfo : EIATTR_REGCOUNT
	.align		4
.L_3:
        /*0018*/ 	.byte	0x04, 0x2f
        /*001a*/ 	.short	(.L_5 - .L_4)
	.align		4
.L_4:
        /*001c*/ 	.word	index@(_Z10matrix_addPfS_S_ii)
        /*0020*/ 	.word	0x0000000c


	//----- nvinfo : EIATTR_FRAME_SIZE
	.align		4
.L_5:
        /*0024*/ 	.byte	0x04, 0x11
        /*0026*/ 	.short	(.L_7 - .L_6)
	.align		4
.L_6:
        /*0028*/ 	.word	index@(_Z10matrix_addPfS_S_ii)
        /*002c*/ 	.word	0x00000000


	//----- nvinfo : EIATTR_REGCOUNT
	.align		4
.L_7:
        /*0030*/ 	.byte	0x04, 0x2f
        /*0032*/ 	.short	(.L_9 - .L_8)
	.align		4
.L_8:
        /*0034*/ 	.word	index@(_Z15matrix_subtractPfS_S_ii)
        /*0038*/ 	.word	0x0000000c


	//----- nvinfo : EIATTR_FRAME_SIZE
	.align		4
.L_9:
        /*003c*/ 	.byte	0x04, 0x11
        /*003e*/ 	.short	(.L_11 - .L_10)
	.align		4
.L_10:
        /*0040*/ 	.word	index@(_Z15matrix_subtractPfS_S_ii)
        /*0044*/ 	.word	0x00000000


	//----- nvinfo : EIATTR_REGCOUNT
	.align		4
.L_11:
        /*0048*/ 	.byte	0x04, 0x2f
        /*004a*/ 	.short	(.L_13 - .L_12)
	.align		4
.L_12:
        /*004c*/ 	.word	index@(_Z14matrix_add_allPfS_iif)
        /*0050*/ 	.word	0x0000000a


	//----- nvinfo : EIATTR_FRAME_SIZE
	.align		4
.L_13:
        /*0054*/ 	.byte	0x04, 0x11
        /*0056*/ 	.short	(.L_15 - .L_14)
	.align		4
.L_14:
        /*0058*/ 	.word	index@(_Z14matrix_add_allPfS_iif)
        /*005c*/ 	.word	0x00000000


	//----- nvinfo : EIATTR_REGCOUNT
	.align		4
.L_15:
        /*0060*/ 	.byte	0x04, 0x2f
        /*0062*/ 	.short	(.L_17 - .L_16)
	.align		4
.L_16:
        /*0064*/ 	.word	index@(_Z13matrix_dividePfS_iif)
        /*0068*/ 	.word	0x00000010


	//----- nvinfo : EIATTR_FRAME_SIZE
	.align		4
.L_17:
        /*006c*/ 	.byte	0x04, 0x11
        /*006e*/ 	.short	(.L_19 - .L_18)
	.align		4
.L_18:
        /*0070*/ 	.word	index@($__internal_5_$__cuda_sm3x_div_rn_noftz_f32_slowpath)
        /*0074*/ 	.word	0x00000000


	//----- nvinfo : EIATTR_FRAME_SIZE
	.align		4
.L_19:
        /*0078*/ 	.byte	0x04, 0x11
        /*007a*/ 	.short	(.L_21 - .L_20)
	.align		4
.L_20:
        /*007c*/ 	.word	index@(_Z13matrix_dividePfS_iif)
        /*0080*/ 	.word	0x00000000


	//----- nvinfo : EIATTR_REGCOUNT
	.align		4
.L_21:
        /*0084*/ 	.byte	0x04, 0x2f
        /*0086*/ 	.short	(.L_23 - .L_22)
	.align		4
.L_22:
        /*0088*/ 	.word	index@(_Z17matrix_dot_dividePfS_S_ii)
        /*008c*/ 	.word	0x00000010


	//----- nvinfo : EIATTR_FRAME_SIZE
	.align		4
.L_23:
        /*0090*/ 	.byte	0x04, 0x11
        /*0092*/ 	.short	(.L_25 - .L_24)
	.align		4
.L_24:
        /*0094*/ 	.word	index@($__internal_4_$__cuda_sm3x_div_rn_noftz_f32_slowpath)
        /*0098*/ 	.word	0x00000000


	//----- nvinfo : EIATTR_FRAME_SIZE
	.align		4
.L_25:
        /*009c*/ 	.byte	0x04, 0x11
        /*009e*/ 	.short	(.L_27 - .L_26)
	.align		4
.L_26:
        /*00a0*/ 	.word	index@(_Z17matrix_dot_dividePfS_S_ii)
        /*00a4*/ 	.word	0x00000000


	//----- nvinfo : EIATTR_REGCOUNT
	.align		4
.L_27:
        /*00a8*/ 	.byte	0x04, 0x2f
        /*00aa*/ 	.short	(.L_29 - .L_28)
	.align		4
.L_28:
        /*00ac*/ 	.word	index@(_Z19matrix_dot_multiplePfS_S_ii)
        /*00b0*/ 	.word	0x0000000c


	//----- nvinfo : EIATTR_FRAME_SIZE
	.align		4
.L_29:
        /*00b4*/ 	.byte	0x04, 0x11
        /*00b6*/ 	.short	(.L_31 - .L_30)
	.align		4
.L_30:
        /*00b8*/ 	.word	index@(_Z19matrix_dot_multiplePfS_S_ii)
        /*00bc*/ 	.word	0x00000000


	//----- nvinfo : EIATTR_REGCOUNT
	.align		4
.L_31:
        /*00c0*/ 	.byte	0x04, 0x2f
        /*00c2*/ 	.short	(.L_33 - .L_32)
	.align		4
.L_32:
        /*00c4*/ 	.word	index@(_Z12matrix_cal_aPfS_S_S_S_fii)
        /*00c8*/ 	.word	0x00000010


	//----- nvinfo : EIATTR_FRAME_SIZE
	.align		4
.L_33:
        /*00cc*/ 	.byte	0x04, 0x11
        /*00ce*/ 	.short	(.L_35 - .L_34)
	.align		4
.L_34:
        /*00d0*/ 	.word	index@($__internal_3_$__cuda_sm3x_div_rn_noftz_f32_slowpath)
        /*00d4*/ 	.word	0x00000000


	//----- nvinfo : EIATTR_FRAME_SIZE
	.align		4
.L_35:
        /*00d8*/ 	.byte	0x04, 0x11
        /*00da*/ 	.short	(.L_37 - .L_36)
	.align		4
.L_36:
        /*00dc*/ 	.word	index@(_Z12matrix_cal_aPfS_S_S_S_fii)
        /*00e0*/ 	.word	0x00000000


	//----- nvinfo : EIATTR_REGCOUNT
	.align		4
.L_37:
        /*00e4*/ 	.byte	0x04, 0x2f
        /*00e6*/ 	.short	(.L_39 - .L_38)
	.align		4
.L_38:
        /*00e8*/ 	.word	index@(_Z12matrix_cal_bPfS_S_S_S_fii)
        /*00ec*/ 	.word	0x00000010


	//----- nvinfo : EIATTR_FRAME_SIZE
	.align		4
.L_39:
        /*00f0*/ 	.byte	0x04, 0x11
        /*00f2*/ 	.short	(.L_41 - .L_40)
	.align		4
.L_40:
        /*00f4*/ 	.word	index@($__internal_2_$__cuda_sm3x_div_rn_noftz_f32_slowpath)
        /*00f8*/ 	.word	0x00000000


	//----- nvinfo : EIATTR_FRAME_SIZE
	.align		4
.L_41:
        /*00fc*/ 	.byte	0x04, 0x11
        /*00fe*/ 	.short	(.L_43 - .L_42)
	.align		4
.L_42:
        /*0100*/ 	.word	index@(_Z12matrix_cal_bPfS_S_S_S_fii)
        /*0104*/ 	.word	0x00000000


	//----- nvinfo : EIATTR_REGCOUNT
	.align		4
.L_43:
        /*0108*/ 	.byte	0x04, 0x2f
        /*010a*/ 	.short	(.L_45 - .L_44)
	.align		4
.L_44:
        /*010c*/ 	.word	index@(_Z12matrix_cal_qPfS_S_S_ii)
        /*0110*/ 	.word	0x0000000e


	//----- nvinfo : EIATTR_FRAME_SIZE
	.align		4
.L_45:
        /*0114*/ 	.byte	0x04, 0x11
        /*0116*/ 	.short	(.L_47 - .L_46)
	.align		4
.L_46:
        /*0118*/ 	.word	index@(_Z12matrix_cal_qPfS_S_S_ii)
        /*011c*/ 	.word	0x00000000


	//----- nvinfo : EIATTR_REGCOUNT
	.align		4
.L_47:
        /*0120*/ 	.byte	0x04, 0x2f
        /*0122*/ 	.short	(.L_49 - .L_48)
	.align		4
.L_48:
        /*0124*/ 	.word	index@(_Z9transposePfS_ii)
        /*0128*/ 	.word	0x0000000c


	//----- nvinfo : EIATTR_FRAME_SIZE
	.align		4
.L_49:
        /*012c*/ 	.byte	0x04, 0x11
        /*012e*/ 	.short	(.L_51 - .L_50)
	.align		4
.L_50:
        /*0130*/ 	.word	index@(_Z9transposePfS_ii)
        /*0134*/ 	.word	0x00000000


	//----- nvinfo : EIATTR_REGCOUNT
	.align		4
.L_51:
        /*0138*/ 	.byte	0x04, 0x2f
        /*013a*/ 	.short	(.L_53 - .L_52)
	.align		4
.L_52:
        /*013c*/ 	.word	index@(_Z18MaxReductionkernelPfS_iiPi)
        /*0140*/ 	.word	0x0000000e


	//----- nvinfo : EIATTR_FRAME_SIZE
	.align		4
.L_53:
        /*0144*/ 	.byte	0x04, 0x11
        /*0146*/ 	.short	(.L_55 - .L_54)
	.align		4
.L_54:
        /*0148*/ 	.word	index@(_Z18MaxReductionkernelPfS_iiPi)
        /*014c*/ 	.word	0x00000000


	//----- nvinfo : EIATTR_REGCOUNT
	.align		4
.L_55:
        /*0150*/ 	.byte	0x04, 0x2f
        /*0152*/ 	.short	(.L_57 - .L_56)
	.align		4
.L_56:
        /*0154*/ 	.word	index@(_Z21MaxReductionkernelTwoPfS_S_iiPi)
        /*0158*/ 	.word	0x00000012


	//----- nvinfo : EIATTR_FRAME_SIZE
	.align		4
.L_57:
        /*015c*/ 	.byte	0x04, 0x11
        /*015e*/ 	.short	(.L_59 - .L_58)
	.align		4
.L_58:
        /*0160*/ 	.word	index@(_Z21MaxReductionkernelTwoPfS_S_iiPi)
        /*0164*/ 	.word	0x00000000


	//----- nvinfo : EIATTR_REGCOUNT
	.align		4
.L_59:
        /*0168*/ 	.byte	0x04, 0x2f
        /*016a*/ 	.short	(.L_61 - .L_60)
	.align		4
.L_60:
        /*016c*/ 	.word	index@(_Z17atomsLight_kernelPfS_PiS_S_S_iiii)
        /*0170*/ 	.word	0x0000001d


	//----- nvinfo : EIATTR_FRAME_SIZE
	.align		4
.L_61:
        /*0174*/ 	.byte	0x04, 0x11
        /*0176*/ 	.short	(.L_63 - .L_62)
	.align		4
.L_62:
        /*0178*/ 	.word	index@(_Z17atomsLight_kernelPfS_PiS_S_S_iiii)
        /*017c*/ 	.word	0x00000000


	//----- nvinfo : EIATTR_REGCOUNT
	.align		4
.L_63:
        /*0180*/ 	.byte	0x04, 0x2f
        /*0182*/ 	.short	(.L_65 - .L_64)
	.align		4
.L_64:
        /*0184*/ 	.word	index@(_Z24atomsLight_kernel_dividePfS_S_iii)
        /*0188*/ 	.word	0x00000013


	//----- nvinfo : EIATTR_FRAME_SIZE
	.align		4
.L_65:
        /*018c*/ 	.byte	0x04, 0x11
        /*018e*/ 	.short	(.L_67 - .L_66)
	.align		4
.L_66:
        /*0190*/ 	.word	index@($__internal_1_$__cuda_sm3x_div_rn_noftz_f32_slowpath)
        /*0194*/ 	.word	0x00000000


	//----- nvinfo : EIATTR_FRAME_SIZE
	.align		4
.L_67:
        /*0198*/ 	.byte	0x04, 0x11
        /*019a*/ 	.short	(.L_69 - .L_68)
	.align		4
.L_68:
        /*019c*/ 	.word	index@(_Z24atomsLight_kernel_dividePfS_S_iii)
        /*01a0*/ 	.word	0x00000000


	//----- nvinfo : EIATTR_REGCOUNT
	.align		4
.L_69:
        /*01a4*/ 	.byte	0x04, 0x2f
        /*01a6*/ 	.short	(.L_71 - .L_70)
	.align		4
.L_70:
        /*01a8*/ 	.word	index@(_Z16t_initial_kernelPfS_iii)
        /*01ac*/ 	.word	0x0000000c


	//----- nvinfo : EIATTR_FRAME_SIZE
	.align		4
.L_71:
        /*01b0*/ 	.byte	0x04, 0x11
        /*01b2*/ 	.short	(.L_73 - .L_72)
	.align		4
.L_72:
        /*01b4*/ 	.word	index@(_Z16t_initial_kernelPfS_iii)
        /*01b8*/ 	.word	0x00000000


	//----- nvinfo : EIATTR_REGCOUNT
	.align		4
.L_73:
        /*01bc*/ 	.byte	0x04, 0x2f
        /*01be*/ 	.short	(.L_75 - .L_74)
	.align		4
.L_74:
        /*01c0*/ 	.word	index@(_Z12clear_kernelPfPhS_S_iiiii)
        /*01c4*/ 	.word	0x0000001a


	//----- nvinfo : EIATTR_FRAME_SIZE
	.align		4
.L_75:
        /*01c8*/ 	.byte	0x04, 0x11
        /*01ca*/ 	.short	(.L_77 - .L_76)
	.align		4
.L_76:
        /*01cc*/ 	.word	index@($__internal_0_$__cuda_sm3x_div_rn_noftz_f32_slowpath)
        /*01d0*/ 	.word	0x00000000


	//----- nvinfo : EIATTR_FRAME_SIZE
	.align		4
.L_77:
        /*01d4*/ 	.byte	0x04, 0x11
        /*01d6*/ 	.short	(.L_79 - .L_78)
	.align		4
.L_78:
        /*01d8*/ 	.word	index@(_Z12clear_kernelPfPhS_S_iiiii)
        /*01dc*/ 	.word	0x00000000


	//----- nvinfo : EIATTR_MIN_STACK_SIZE
	.align		4
.L_79:
        /*01e0*/ 	.byte	0x04, 0x12
        /*01e2*/ 	.short	(.L_81 - .L_80)
	.align		4
.L_80:
        /*01e4*/ 	.word	index@(_Z12clear_kernelPfPhS_S_iiiii)
        /*01e8*/ 	.word	0x00000000


	//----- nvinfo : EIATTR_MIN_STACK_SIZE
	.align		4
.L_81:
        /*01ec*/ 	.byte	0x04, 0x12
        /*01ee*/ 	.short	(.L_83 - .L_82)
	.align		4
.L_82:
        /*01f0*/ 	.word	index@(_Z16t_initial_kernelPfS_iii)
        /*01f4*/ 	.word	0x00000000


	//----- nvinfo : EIATTR_MIN_STACK_SIZE
	.align		4
.L_83:
        /*01f8*/ 	.byte	0x04, 0x12
        /*01fa*/ 	.short	(.L_85 - .L_84)
	.align		4
.L_84:
        /*01fc*/ 	.word	index@(_Z24atomsLight_kernel_dividePfS_S_iii)
        /*0200*/ 	.word	0x00000000


	//----- nvinfo : EIATTR_MIN_STACK_SIZE
	.align		4
.L_85:
        /*0204*/ 	.byte	0x04, 0x12
        /*0206*/ 	.short	(.L_87 - .L_86)
	.align		4
.L_86:
        /*0208*/ 	.word	index@(_Z17atomsLight_kernelPfS_PiS_S_S_iiii)
        /*020c*/ 	.word	0x00000000


	//----- nvinfo : EIATTR_MIN_STACK_SIZE
	.align		4
.L_87:
        /*0210*/ 	.byte	0x04, 0x12
        /*0212*/ 	.short	(.L_89 - .L_88)
	.align		4
.L_88:
        /*0214*/ 	.word	index@(_Z21MaxReductionkernelTwoPfS_S_iiPi)
        /*0218*/ 	.word	0x00000000


	//----- nvinfo : EIATTR_MIN_STACK_SIZE
	.align		4
.L_89:
        /*021c*/ 	.byte	0x04, 0x12
        /*021e*/ 	.short	(.L_91 - .L_90)
	.align		4
.L_90:
        /*0220*/ 	.word	index@(_Z18MaxReductionkernelPfS_iiPi)
        /*0224*/ 	.word	0x00000000


	//----- nvinfo : EIATTR_MIN_STACK_SIZE
	.align		4
.L_91:
        /*0228*/ 	.byte	0x04, 0x12
        /*022a*/ 	.short	(.L_93 - .L_92)
	.align		4
.L_92:
        /*022c*/ 	.word	index@(_Z9transposePfS_ii)
        /*0230*/ 	.word	0x00000000


	//----- nvinfo : EIATTR_MIN_STACK_SIZE
	.align		4
.L_93:
        /*0234*/ 	.byte	0x04, 0x12
        /*0236*/ 	.short	(.L_95 - .L_94)
	.align		4
.L_94:
        /*0238*/ 	.word	index@(_Z12matrix_cal_qPfS_S_S_ii)
        /*023c*/ 	.word	0x00000000


	//----- nvinfo : EIATTR_MIN_STACK_SIZE
	.align		4
.L_95:
        /*0240*/ 	.byte	0x04, 0x12
        /*0242*/ 	.short	(.L_97 - .L_96)
	.align		4
.L_96:
        /*0244*/ 	.word	index@(_Z12matrix_cal_bPfS_S_S_S_fii)
        /*0248*/ 	.word	0x00000000


	//----- nvinfo : EIATTR_MIN_STACK_SIZE
	.align		4
.L_97:
        /*024c*/ 	.byte	0x04, 0x12
        /*024e*/ 	.short	(.L_99 - .L_98)
	.align		4
.L_98:
        /*0250*/ 	.word	index@(_Z12matrix_cal_aPfS_S_S_S_fii)
        /*0254*/ 	.word	0x00000000


	//----- nvinfo : EIATTR_MIN_STACK_SIZE
	.align		4
.L_99:
        /*0258*/ 	.byte	0x04, 0x12
        /*025a*/ 	.short	(.L_101 - .L_100)
	.align		4
.L_100:
        /*025c*/ 	.word	index@(_Z19matrix_dot_multiplePfS_S_ii)
        /*0260*/ 	.word	0x00000000


	//----- nvinfo : EIATTR_MIN_STACK_SIZE
	.align		4
.L_101:
        /*0264*/ 	.byte	0x04, 0x12
        /*0266*/ 	.short	(.L_103 - .L_102)
	.align		4
.L_102:
        /*0268*/ 	.word	index@(_Z17matrix_dot_dividePfS_S_ii)
        /*026c*/ 	.word	0x00000000


	//----- nvinfo : EIATTR_MIN_STACK_SIZE
	.align		4
.L_103:
        /*0270*/ 	.byte	0x04, 0x12
        /*0272*/ 	.short	(.L_105 - .L_104)
	.align		4
.L_104:
        /*0274*/ 	.word	index@(_Z13matrix_dividePfS_iif)
        /*0278*/ 	.word	0x00000000


	//----- nvinfo : EIATTR_MIN_STACK_SIZE
	.align		4
.L_105:
        /*027c*/ 	.byte	0x04, 0x12
        /*027e*/ 	.short	(.L_107 - .L_106)
	.align		4
.L_106:
        /*0280*/ 	.word	index@(_Z14matrix_add_allPfS_iif)
        /*0284*/ 	.word	0x00000000


	//----- nvinfo : EIATTR_MIN_STACK_SIZE
	.align		4
.L_107:
        /*0288*/ 	.byte	0x04, 0x12
        /*028a*/ 	.short	(.L_109 - .L_108)
	.align		4
.L_108:
        /*028c*/ 	.word	index@(_Z15matrix_subtractPfS_S_ii)
        /*0290*/ 	.word	0x00000000


	//----- nvinfo : EIATTR_MIN_STACK_SIZE
	.align		4
.L_109:
        /*0294*/ 	.byte	0x04, 0x12
        /*0296*/ 	.short	(.L_111 - .L_110)
	.align		4
.L_110:
        /*0298*/ 	.word	index@(_Z10matrix_addPfS_S_ii)
        /*029c*/ 	.word	0x00000000


	//----- nvinfo : EIATTR_MIN_STACK_SIZE
	.align		4
.L_111:
        /*02a0*/ 	.byte	0x04, 0x12
        /*02a2*/ 	.short	(.L_113 - .L_112)
	.align		4
.L_112:
        /*02a4*/ 	.word	index@(_Z16float_fog_kernelPhPfS0_iii)
        /*02a8*/ 	.word	0x00000000
.L_113:


//--------------------- .nv.compat                --------------------------
	.section	.nv.compat,"",@"SHT_CUDA_COMPAT_INFO"
	.align	4
        /*0000*/ 	.byte	0x02, 0x09, 0x00, 0x00, 0x02, 0x02, 0x01, 0x00, 0x02, 0x05, 0x05, 0x00, 0x03, 0x07, 0x01, 0x01
        /*0010*/ 	.byte	0x02, 0x03, 0x00, 0x00, 0x02, 0x06, 0x01, 0x00, 0x04, 0x0b, 0x08, 0x00, 0x01, 0x00, 0x00, 0x00
        /*0020*/ 	.byte	0x00, 0x00, 0x00, 0x00


//--------------------- .nv.info._Z12clear_kernelPfPhS_S_iiiii --------------------------
	.section	.nv.info._Z12clear_kernelPfPhS_S_iiiii,"",@"SHT_CUDA_INFO"
	.sectionflags	@""
	.align	4


	//----- nvinfo : EIATTR_CUDA_API_VERSION
	.align		4
        /*0000*/ 	.byte	0x04, 0x37
        /*0002*/ 	.short	(.L_115 - .L_114)
.L_114:
        /*0004*/ 	.word	0x00000082


	//----- nvinfo : EIATTR_KPARAM_INFO
	.align		4
.L_115:
        /*0008*/ 	.byte	0x04, 0x17
        /*000a*/ 	.short	(.L_117 - .L_116)
.L_116:
        /*000c*/ 	.word	0x00000000
        /*0010*/ 	.short	0x0008
        /*0012*/ 	.short	0x0030
        /*0014*/ 	.byte	0x00, 0xf0, 0x11, 0x00


	//----- nvinfo : EIATTR_KPARAM_INFO
	.align		4
.L_117:
        /*0018*/ 	.byte	0x04, 0x17
        /*001a*/ 	.short	(.L_119 - .L_118)
.L_118:
        /*001c*/ 	.word	0x00000000
        /*0020*/ 	.short	0x0007
        /*0022*/ 	.short	0x002c
        /*0024*/ 	.byte	0x00, 0xf0, 0x11, 0x00


	//----- nvinfo : EIATTR_KPARAM_INFO
	.align		4
.L_119:
        /*0028*/ 	.byte	0x04, 0x17
        /*002a*/ 	.short	(.L_121 - .L_120)
.L_120:
        /*002c*/ 	.word	0x00000000
        /*0030*/ 	.short	0x0006
        /*0032*/ 	.short	0x0028
        /*0034*/ 	.byte	0x00, 0xf0, 0x11, 0x00


	//----- nvinfo : EIATTR_KPARAM_INFO
	.align		4
.L_121:
        /*0038*/ 	.byte	0x04, 0x17
        /*003a*/ 	.short	(.L_123 - .L_122)
.L_122:
        /*003c*/ 	.word	0x00000000
        /*0040*/ 	.short	0x0005
        /*0042*/ 	.short	0x0024
        /*0044*/ 	.byte	0x00, 0xf0, 0x11, 0x00


	//----- nvinfo : EIATTR_KPARAM_INFO
	.align		4
.L_123:
        /*0048*/ 	.byte	0x04, 0x17
        /*004a*/ 	.short	(.L_125 - .L_124)
.L_124:
        /*004c*/ 	.word	0x00000000
        /*0050*/ 	.short	0x0004
        /*0052*/ 	.short	0x0020
        /*0054*/ 	.byte	0x00, 0xf0, 0x11, 0x00


	//----- nvinfo : EIATTR_KPARAM_INFO
	.align		4
.L_125:
        /*0058*/ 	.byte	0x04, 0x17
        /*005a*/ 	.short	(.L_127 - .L_126)
.L_126:
        /*005c*/ 	.word	0x00000000
        /*0060*/ 	.short	0x0003
        /*0062*/ 	.short	0x0018
        /*0064*/ 	.byte	0x00, 0xf5, 0x21, 0x00


	//----- nvinfo : EIATTR_KPARAM_INFO
	.align		4
.L_127:
        /*0068*/ 	.byte	0x04, 0x17
        /*006a*/ 	.short	(.L_129 - .L_128)
.L_128:
        /*006c*/ 	.word	0x00000000
        /*0070*/ 	.short	0x0002
        /*0072*/ 	.short	0x0010
        /*0074*/ 	.byte	0x00, 0xf5, 0x21, 0x00


	//----- nvinfo : EIATTR_KPARAM_INFO
	.align		4
.L_129:
        /*0078*/ 	.byte	0x04, 0x17
        /*007a*/ 	.short	(.L_131 - .L_130)
.L_130:
        /*007c*/ 	.word	0x00000000
        /*0080*/ 	.short	0x0001
        /*0082*/ 	.short	0x0008
        /*0084*/ 	.byte	0x00, 0xf5, 0x21, 0x00


	//----- nvinfo : EIATTR_KPARAM_INFO
	.align		4
.L_131:
        /*0088*/ 	.byte	0x04, 0x17
        /*008a*/ 	.short	(.L_133 - .L_132)
.L_132:
        /*008c*/ 	.word	0x00000000
        /*0090*/ 	.short	0x0000
        /*0092*/ 	.short	0x0000
        /*0094*/ 	.byte	0x00, 0xf5, 0x21, 0x00


	//----- nvinfo : EIATTR_SPARSE_MMA_MASK
	.align		4
.L_133:
        /*0098*/ 	.byte	0x03, 0x50
        /*009a*/ 	.short	0x0000


	//----- nvinfo : EIATTR_MAXREG_COUNT
	.align		4
        /*009c*/ 	.byte	0x03, 0x1b
        /*009e*/ 	.short	0x00ff


	//----- nvinfo : EIATTR_MERCURY_ISA_VERSION
	.align		4
        /*00a0*/ 	.byte	0x03, 0x5f
        /*00a2*/ 	.short	0x0101


	//----- nvinfo : EIATTR_VRC_CTA_INIT_COUNT
	.align		4
        /*00a4*/ 	.byte	0x02, 0x4a
	.zero		1
	.zero		1


	//----- nvinfo : EIATTR_EXIT_INSTR_OFFSETS
	.align		4
        /*00a8*/ 	.byte	0x04, 0x1c
        /*00aa*/ 	.short	(.L_135 - .L_134)


	//   ....[0]....
.L_134:
        /*00ac*/ 	.word	0x00000080


	//   ....[1]....
        /*00b0*/ 	.word	0x000000b0


	//   ....[2]....
        /*00b4*/ 	.word	0x000009e0


	//   ....[3]....
        /*00b8*/ 	.word	0x00000ce0


	//----- nvinfo : EIATTR_CRS_STACK_SIZE
	.align		4
.L_135:
        /*00bc*/ 	.byte	0x04, 0x1e
        /*00be*/ 	.short	(.L_137 - .L_136)
.L_136:
        /*00c0*/ 	.word	0x00000000


	//----- nvinfo : EIATTR_CBANK_PARAM_SIZE
	.align		4
.L_137:
        /*00c4*/ 	.byte	0x03, 0x19
        /*00c6*/ 	.short	0x0034


	//----- nvinfo : EIATTR_PARAM_CBANK
	.align		4
        /*00c8*/ 	.byte	0x04, 0x0a
        /*00ca*/ 	.short	(.L_139 - .L_138)
	.align		4
.L_138:
        /*00cc*/ 	.word	index@(.nv.constant0._Z12clear_kernelPfPhS_S_iiiii)
        /*00d0*/ 	.short	0x0380
        /*00d2*/ 	.short	0x0034


	//----- nvinfo : EIATTR_SW_WAR
	.align		4
.L_139:
        /*00d4*/ 	.byte	0x04, 0x36
        /*00d6*/ 	.short	(.L_141 - .L_140)
.L_140:
        /*00d8*/ 	.word	0x00000008
.L_141:


//--------------------- .nv.info._Z16t_initial_kernelPfS_iii --------------------------
	.section	.nv.info._Z16t_initial_kernelPfS_iii,"",@"SHT_CUDA_INFO"
	.sectionflags	@""
	.align	4


	//----- nvinfo : EIATTR_CUDA_API_VERSION
	.align		4
        /*0000*/ 	.byte	0x04, 0x37
        /*0002*/ 	.short	(.L_143 - .L_142)
.L_142:
        /*0004*/ 	.word	0x00000082


	//----- nvinfo : EIATTR_KPARAM_INFO
	.align		4
.L_143:
        /*0008*/ 	.byte	0x04, 0x17
        /*000a*/ 	.short	(.L_145 - .L_144)
.L_144:
        /*000c*/ 	.word	0x00000000
        /*0010*/ 	.short	0x0004
        /*0012*/ 	.short	0x0018
        /*0014*/ 	.byte	0x00, 0xf0, 0x11, 0x00


	//----- nvinfo : EIATTR_KPARAM_INFO
	.align		4
.L_145:
        /*0018*/ 	.byte	0x04, 0x17
        /*001a*/ 	.short	(.L_147 - .L_146)
.L_146:
        /*001c*/ 	.word	0x00000000
        /*0020*/ 	.short	0x0003
        /*0022*/ 	.short	0x0014
        /*0024*/ 	.byte	0x00, 0xf0, 0x11, 0x00


	//----- nvinfo : EIATTR_KPARAM_INFO
	.align		4
.L_147:
        /*0028*/ 	.byte	0x04, 0x17
        /*002a*/ 	.short	(.L_149 - .L_148)
.L_148:
        /*002c*/ 	.word	0x00000000
        /*0030*/ 	.short	0x0002
        /*0032*/ 	.short	0x0010
        /*0034*/ 	.byte	0x00, 0xf0, 0x11, 0x00


	//----- nvinfo : EIATTR_KPARAM_INFO
	.align		4
.L_149:
        /*0038*/ 	.byte	0x04, 0x17
        /*003a*/ 	.short	(.L_151 - .L_150)
.L_150:
        /*003c*/ 	.word	0x00000000
        /*0040*/ 	.short	0x0001
        /*0042*/ 	.short	0x0008
        /*0044*/ 	.byte	0x00, 0xf5, 0x21, 0x00


	//----- nvinfo : EIATTR_KPARAM_INFO
	.align		4
.L_151:
        /*0048*/ 	.byte	0x04, 0x17
        /*004a*/ 	.short	(.L_153 - .L_152)
.L_152:
        /*004c*/ 	.word	0x00000000
        /*0050*/ 	.short	0x0000
        /*0052*/ 	.short	0x0000
        /*0054*/ 	.byte	0x00, 0xf5, 0x21, 0x00


	//----- nvinfo : EIATTR_SPARSE_MMA_MASK
	.align		4
.L_153:
        /*0058*/ 	.byte	0x03, 0x50
        /*005a*/ 	.short	0x0000


	//----- nvinfo : EIATTR_MAXREG_COUNT
	.align		4
        /*005c*/ 	.byte	0x03, 0x1b
        /*005e*/ 	.short	0x00ff


	//----- nvinfo : EIATTR_MERCURY_ISA_VERSION
	.align		4
        /*0060*/ 	.byte	0x03, 0x5f
        /*0062*/ 	.short	0x0101


	//----- nvinfo : EIATTR_VRC_CTA_INIT_COUNT
	.align		4
        /*0064*/ 	.byte	0x02, 0x4a
	.zero		1
	.zero		1


	//----- nvinfo : EIATTR_EXIT_INSTR_OFFSETS
	.align		4
        /*0068*/ 	.byte	0x04, 0x1c
        /*006a*/ 	.short	(.L_155 - .L_154)


	//   ....[0]....
.L_154:
        /*006c*/ 	.word	0x00000080


	//   ....[1]....
        /*0070*/ 	.word	0x00000170


	//----- nvinfo : EIATTR_CBANK_PARAM_SIZE
	.align		4
.L_155:
        /*0074*/ 	.byte	0x03, 0x19
        /*0076*/ 	.short	0x001c


	//----- nvinfo : EIATTR_PARAM_CBANK
	.align		4
        /*0078*/ 	.byte	0x04, 0x0a
        /*007a*/ 	.short	(.L_157 - .L_156)
	.align		4
.L_156:
        /*007c*/ 	.word	index@(.nv.constant0._Z16t_initial_kernelPfS_iii)
        /*0080*/ 	.short	0x0380
        /*0082*/ 	.short	0x001c


	//----- nvinfo : EIATTR_SW_WAR
	.align		4
.L_157:
        /*0084*/ 	.byte	0x04, 0x36
        /*0086*/ 	.short	(.L_159 - .L_158)
.L_158:
        /*0088*/ 	.word	0x00000008
.L_159:


//--------------------- .nv.info._Z24atomsLight_kernel_dividePfS_S_iii --------------------------
	.section	.nv.info._Z24atomsLight_kernel_dividePfS_S_iii,"",@"SHT_CUDA_INFO"
	.sectionflags	@""
	.align	4


	//----- nvinfo : EIATTR_CUDA_API_VERSION
	.align		4
        /*0000*/ 	.byte	0x04, 0x37
        /*0002*/ 	.short	(.L_161 - .L_160)
.L_160:
        /*0004*/ 	.word	0x00000082


	//----- nvinfo : EIATTR_KPARAM_INFO
	.align		4
.L_161:
        /*0008*/ 	.byte	0x04, 0x17
        /*000a*/ 	.short	(.L_163 - .L_162)
.L_162:
        /*000c*/ 	.word	0x00000000
        /*0010*/ 	.short	0x0005
        /*0012*/ 	.short	0x0020
        /*0014*/ 	.byte	0x00, 0xf0, 0x11, 0x00


	//----- nvinfo : EIATTR_KPARAM_INFO
	.align		4
.L_163:
        /*0018*/ 	.byte	0x04, 0x17
        /*001a*/ 	.short	(.L_165 - .L_164)
.L_164:
        /*001c*/ 	.word	0x00000000
        /*0020*/ 	.short	0x0004
        /*0022*/ 	.short	0x001c
        /*0024*/ 	.byte	0x00, 0xf0, 0x11, 0x00


	//----- nvinfo : EIATTR_KPARAM_INFO
	.align		4
.L_165:
        /*0028*/ 	.byte	0x04, 0x17
        /*002a*/ 	.short	(.L_167 - .L_166)
.L_166:
        /*002c*/ 	.word	0x00000000
        /*0030*/ 	.short	0x0003
        /*0032*/ 	.short	0x0018
        /*0034*/ 	.byte	0x00, 0xf0, 0x11, 0x00


	//----- nvinfo : EIATTR_KPARAM_INFO
	.align		4
.L_167:
        /*0038*/ 	.byte	0x04, 0x17
        /*003a*/ 	.short	(.L_169 - .L_168)
.L_168:
        /*003c*/ 	.word	0x00000000
        /*0040*/ 	.short	0x0002
        /*0042*/ 	.short	0x0010
        /*0044*/ 	.byte	0x00, 0xf5, 0x21, 0x00


	//----- nvinfo : EIATTR_KPARAM_INFO
	.align		4
.L_169:
        /*0048*/ 	.byte	0x04, 0x17
        /*004a*/ 	.short	(.L_171 - .L_170)
.L_170:
        /*004c*/ 	.word	0x00000000
        /*0050*/ 	.short	0x0001
        /*0052*/ 	.short	0x0008
        /*0054*/ 	.byte	0x00, 0xf5, 0x21, 0x00


	//----- nvinfo : EIATTR_KPARAM_INFO
	.align		4
.L_171:
        /*0058*/ 	.byte	0x04, 0x17
        /*005a*/ 	.short	(.L_173 - .L_172)
.L_172:
        /*005c*/ 	.word	0x00000000
        /*0060*/ 	.short	0x0000
        /*0062*/ 	.short	0x0000
        /*0064*/ 	.byte	0x00, 0xf5, 0x21, 0x00


	//----- nvinfo : EIATTR_SPARSE_MMA_MASK
	.align		4
.L_173:
        /*0068*/ 	.byte	0x03, 0x50
        /*006a*/ 	.short	0x0000


	//----- nvinfo : EIATTR_MAXREG_COUNT
	.align		4
        /*006c*/ 	.byte	0x03, 0x1b
        /*006e*/ 	.short	0x00ff


	//----- nvinfo : EIATTR_MERCURY_ISA_VERSION
	.align		4
        /*0070*/ 	.byte	0x03, 0x5f
        /*0072*/ 	.short	0x0101


	//----- nvinfo : EIATTR_VRC_CTA_INIT_COUNT
	.align		4
        /*0074*/ 	.byte	0x02, 0x4a
	.zero		1
	.zero		1


	//----- nvinfo : EIATTR_EXIT_INSTR_OFFSETS
	.align		4
        /*0078*/ 	.byte	0x04, 0x1c
        /*007a*/ 	.short	(.L_175 - .L_174)


	//   ....[0]....
.L_174:
        /*007c*/ 	.word	0x00000080


	//   ....[1]....
        /*0080*/ 	.word	0x00000430


	//----- nvinfo : EIATTR_CRS_STACK_SIZE
	.align		4
.L_175:
        /*0084*/ 	.byte	0x04, 0x1e
        /*0086*/ 	.short	(.L_177 - .L_176)
.L_176:
        /*0088*/ 	.word	0x00000000


	//----- nvinfo : EIATTR_CBANK_PARAM_SIZE
	.align		4
.L_177:
        /*008c*/ 	.byte	0x03, 0x19
        /*008e*/ 	.short	0x0024


	//----- nvinfo : EIATTR_PARAM_CBANK
	.align		4
        /*0090*/ 	.byte	0x04, 0x0a
        /*0092*/ 	.short	(.L_179 - .L_178)
	.align		4
.L_178:
        /*0094*/ 	.word	index@(.nv.constant0._Z24atomsLight_kernel_dividePfS_S_iii)
        /*0098*/ 	.short	0x0380
        /*009a*/ 	.short	0x0024


	//----- nvinfo : EIATTR_SW_WAR
	.align		4
.L_179:
        /*009c*/ 	.byte	0x04, 0x36
        /*009e*/ 	.short	(.L_181 - .L_180)
.L_180:
        /*00a0*/ 	.word	0x00000008
.L_181:


//--------------------- .nv.info._Z17atomsLight_kernelPfS_PiS_S_S_iiii --------------------------
	.section	.nv.info._Z17atomsLight_kernelPfS_PiS_S_S_iiii,"",@"SHT_CUDA_INFO"
	.sectionflags	@""
	.align	4


	//----- nvinfo : EIATTR_CUDA_API_VERSION
	.align		4
        /*0000*/ 	.byte	0x04, 0x37
        /*0002*/ 	.short	(.L_183 - .L_182)
.L_182:
        /*0004*/ 	.word	0x00000082


	//----- nvinfo : EIATTR_KPARAM_INFO
	.align		4
.L_183:
        /*0008*/ 	.byte	0x04, 0x17
        /*000a*/ 	.short	(.L_185 - .L_184)
.L_184:
        /*000c*/ 	.word	0x00000000
        /*0010*/ 	.short	0x0009
        /*0012*/ 	.short	0x003c
        /*0014*/ 	.byte	0x00, 0xf0, 0x11, 0x00


	//----- nvinfo : EIATTR_KPARAM_INFO
	.align		4
.L_185:
        /*0018*/ 	.byte	0x04, 0x17
        /*001a*/ 	.short	(.L_187 - .L_186)
.L_186:
        /*001c*/ 	.word	0x00000000
        /*0020*/ 	.short	0x0008
        /*0022*/ 	.short	0x0038
        /*0024*/ 	.byte	0x00, 0xf0, 0x11, 0x00


	//----- nvinfo : EIATTR_KPARAM_INFO
	.align		4
.L_187:
        /*0028*/ 	.byte	0x04, 0x17
        /*002a*/ 	.short	(.L_189 - .L_188)
.L_188:
        /*002c*/ 	.word	0x00000000
        /*0030*/ 	.short	0x0007
        /*0032*/ 	.short	0x0034
        /*0034*/ 	.byte	0x00, 0xf0, 0x11, 0x00


	//----- nvinfo : EIATTR_KPARAM_INFO
	.align		4
.L_189:
        /*0038*/ 	.byte	0x04, 0x17
        /*003a*/ 	.short	(.L_191 - .L_190)
.L_190:
        /*003c*/ 	.word	0x00000000
        /*0040*/ 	.short	0x0006
        /*0042*/ 	.short	0x0030
        /*0044*/ 	.byte	0x00, 0xf0, 0x11, 0x00


	//----- nvinfo : EIATTR_KPARAM_INFO
	.align		4
.L_191:
        /*0048*/ 	.byte	0x04, 0x17
        /*004a*/ 	.short	(.L_193 - .L_192)
.L_192:
        /*004c*/ 	.word	0x00000000
        /*0050*/ 	.short	0x0005
        /*0052*/ 	.short	0x0028
        /*0054*/ 	.byte	0x00, 0xf5, 0x21, 0x00


	//----- nvinfo : EIATTR_KPARAM_INFO
	.align		4
.L_193:
        /*0058*/ 	.byte	0x04, 0x17
        /*005a*/ 	.short	(.L_195 - .L_194)
.L_194:
        /*005c*/ 	.word	0x00000000
        /*0060*/ 	.short	0x0004
        /*0062*/ 	.short	0x0020
        /*0064*/ 	.byte	0x00, 0xf5, 0x21, 0x00


	//----- nvinfo : EIATTR_KPARAM_INFO
	.align		4
.L_195:
        /*0068*/ 	.byte	0x04, 0x17
        /*006a*/ 	.short	(.L_197 - .L_196)
.L_196:
        /*006c*/ 	.word	0x00000000
        /*0070*/ 	.short	0x0003
        /*0072*/ 	.short	0x0018
        /*0074*/ 	.byte	0x00, 0xf5, 0x21, 0x00


	//----- nvinfo : EIATTR_KPARAM_INFO
	.align		4
.L_197:
        /*0078*/ 	.byte	0x04, 0x17
        /*007a*/ 	.short	(.L_199 - .L_198)
.L_198:
        /*007c*/ 	.word	0x00000000
        /*0080*/ 	.short	0x0002
        /*0082*/ 	.short	0x0010
        /*0084*/ 	.byte	0x00, 0xf5, 0x21, 0x00


	//----- nvinfo : EIATTR_KPARAM_INFO
	.align		4
.L_199:
        /*0088*/ 	.byte	0x04, 0x17
        /*008a*/ 	.short	(.L_201 - .L_200)
.L_200:
        /*008c*/ 	.word	0x00000000
        /*0090*/ 	.short	0x0001
        /*0092*/ 	.short	0x0008
        /*0094*/ 	.byte	0x00, 0xf5, 0x21, 0x00


	//----- nvinfo : EIATTR_KPARAM_INFO
	.align		4
.L_201:
        /*0098*/ 	.byte	0x04, 0x17
        /*009a*/ 	.short	(.L_203 - .L_202)
.L_202:
        /*009c*/ 	.word	0x00000000
        /*00a0*/ 	.short	0x0000
        /*00a2*/ 	.short	0x0000
        /*00a4*/ 	.byte	0x00, 0xf5, 0x21, 0x00


	//----- nvinfo : EIATTR_SPARSE_MMA_MASK
	.align		4
.L_203:
        /*00a8*/ 	.byte	0x03, 0x50
        /*00aa*/ 	.short	0x0000


	//----- nvinfo : EIATTR_MAXREG_COUNT
	.align		4
        /*00ac*/ 	.byte	0x03, 0x1b
        /*00ae*/ 	.short	0x00ff


	//----- nvinfo : EIATTR_NUM_BARRIERS
	.align		4
        /*00b0*/ 	.byte	0x02, 0x4c
        /*00b2*/ 	.byte	0x01
	.zero		1


	//----- nvinfo : EIATTR_MERCURY_ISA_VERSION
	.align		4
        /*00b4*/ 	.byte	0x03, 0x5f
        /*00b6*/ 	.short	0x0101


	//----- nvinfo : EIATTR_VRC_CTA_INIT_COUNT
	.align		4
        /*00b8*/ 	.byte	0x02, 0x4a
	.zero		1
	.zero		1


	//----- nvinfo : EIATTR_EXIT_INSTR_OFFSETS
	.align		4
        /*00bc*/ 	.byte	0x04, 0x1c
        /*00be*/ 	.short	(.L_205 - .L_204)


	//   ....[0]....
.L_204:
        /*00c0*/ 	.word	0x00000030


	//   ....[1]....
        /*00c4*/ 	.word	0x00002680


	//   ....[2]....
        /*00c8*/ 	.word	0x00002a40


	//   ....[3]....
        /*00cc*/ 	.word	0x00002be0


	//   ....[4]....
        /*00d0*/ 	.word	0x00002d00


	//   ....[5]....
        /*00d4*/ 	.word	0x00002e60


	//----- nvinfo : EIATTR_CBANK_PARAM_SIZE
	.align		4
.L_205:
        /*00d8*/ 	.byte	0x03, 0x19
        /*00da*/ 	.short	0x0040


	//----- nvinfo : EIATTR_PARAM_CBANK
	.align		4
        /*00dc*/ 	.byte	0x04, 0x0a
        /*00de*/ 	.short	(.L_207 - .L_206)
	.align		4
.L_206:
        /*00e0*/ 	.word	index@(.nv.constant0._Z17atomsLight_kernelPfS_PiS_S_S_iiii)
        /*00e4*/ 	.short	0x0380
        /*00e6*/ 	.short	0x0040


	//----- nvinfo : EIATTR_SW_WAR
	.align		4
.L_207:
        /*00e8*/ 	.byte	0x04, 0x36
        /*00ea*/ 	.short	(.L_209 - .L_208)
.L_208:
        /*00ec*/ 	.word	0x00000008
.L_209:


//--------------------- .nv.info._Z21MaxReductionkernelTwoPfS_S_iiPi --------------------------
	.section	.nv.info._Z21MaxReductionkernelTwoPfS_S_iiPi,"",@"SHT_CUDA_INFO"
	.sectionflags	@""
	.align	4


	//----- nvinfo : EIATTR_CUDA_API_VERSION
	.align		4
        /*0000*/ 	.byte	0x04, 0x37
        /*0002*/ 	.short	(.L_211 - .L_210)
.L_210:
        /*0004*/ 	.word	0x00000082


	//----- nvinfo : EIATTR_KPARAM_INFO
	.align		4
.L_211:
        /*0008*/ 	.byte	0x04, 0x17
        /*000a*/ 	.short	(.L_213 - .L_212)
.L_212:
        /*000c*/ 	.word	0x00000000
        /*0010*/ 	.short	0x0005
        /*0012*/ 	.short	0x0020
        /*0014*/ 	.byte	0x00, 0xf5, 0x21, 0x00


	//----- nvinfo : EIATTR_KPARAM_INFO
	.align		4
.L_213:
        /*0018*/ 	.byte	0x04, 0x17
        /*001a*/ 	.short	(.L_215 - .L_214)
.L_214:
        /*001c*/ 	.word	0x00000000
        /*0020*/ 	.short	0x0004
        /*0022*/ 	.short	0x001c
        /*0024*/ 	.byte	0x00, 0xf0, 0x11, 0x00


	//----- nvinfo : EIATTR_KPARAM_INFO
	.align		4
.L_215:
        /*0028*/ 	.byte	0x04, 0x17
        /*002a*/ 	.short	(.L_217 - .L_216)
.L_216:
        /*002c*/ 	.word	0x00000000
        /*0030*/ 	.short	0x0003
        /*0032*/ 	.short	0x0018
        /*0034*/ 	.byte	0x00, 0xf0, 0x11, 0x00


	//----- nvinfo : EIATTR_KPARAM_INFO
	.align		4
.L_217:
        /*0038*/ 	.byte	0x04, 0x17
        /*003a*/ 	.short	(.L_219 - .L_218)
.L_218:
        /*003c*/ 	.word	0x00000000
        /*0040*/ 	.short	0x0002
        /*0042*/ 	.short	0x0010
        /*0044*/ 	.byte	0x00, 0xf5, 0x21, 0x00


	//----- nvinfo : EIATTR_KPARAM_INFO
	.align		4
.L_219:
        /*0048*/ 	.byte	0x04, 0x17
        /*004a*/ 	.short	(.L_221 - .L_220)
.L_220:
        /*004c*/ 	.word	0x00000000
        /*0050*/ 	.short	0x0001
        /*0052*/ 	.short	0x0008
        /*0054*/ 	.byte	0x00, 0xf5, 0x21, 0x00


	//----- nvinfo : EIATTR_KPARAM_INFO
	.align		4
.L_221:
        /*0058*/ 	.byte	0x04, 0x17
        /*005a*/ 	.short	(.L_223 - .L_222)
.L_222:
        /*005c*/ 	.word	0x00000000
        /*0060*/ 	.short	0x0000
        /*0062*/ 	.short	0x0000
        /*0064*/ 	.byte	0x00, 0xf5, 0x21, 0x00


	//----- nvinfo : EIATTR_SPARSE_MMA_MASK
	.align		4
.L_223:
        /*0068*/ 	.byte	0x03, 0x50
        /*006a*/ 	.short	0x0000


	//----- nvinfo : EIATTR_MAXREG_COUNT
	.align		4
        /*006c*/ 	.byte	0x03, 0x1b
        /*006e*/ 	.short	0x00ff


	//----- nvinfo : EIATTR_NUM_BARRIERS
	.align		4
        /*0070*/ 	.byte	0x02, 0x4c
        /*0072*/ 	.byte	0x01
	.zero		1


	//----- nvinfo : EIATTR_MERCURY_ISA_VERSION
	.align		4
        /*0074*/ 	.byte	0x03, 0x5f
        /*0076*/ 	.short	0x0101


	//----- nvinfo : EIATTR_VRC_CTA_INIT_COUNT
	.align		4
        /*0078*/ 	.byte	0x02, 0x4a
	.zero		1
	.zero		1


	//----- nvinfo : EIATTR_EXIT_INSTR_OFFSETS
	.align		4
        /*007c*/ 	.byte	0x04, 0x1c
        /*007e*/ 	.short	(.L_225 - .L_224)


	//   ....[0]....
.L_224:
        /*0080*/ 	.word	0x00000890


	//   ....[1]....
        /*0084*/ 	.word	0x00000920


	//----- nvinfo : EIATTR_CRS_STACK_SIZE
	.align		4
.L_225:
        /*0088*/ 	.byte	0x04, 0x1e
        /*008a*/ 	.short	(.L_227 - .L_226)
.L_226:
        /*008c*/ 	.word	0x00000000


	//----- nvinfo : EIATTR_CBANK_PARAM_SIZE
	.align		4
.L_227:
        /*0090*/ 	.byte	0x03, 0x19
        /*0092*/ 	.short	0x0028


	//----- nvinfo : EIATTR_PARAM_CBANK
	.align		4
        /*0094*/ 	.byte	0x04, 0x0a
        /*0096*/ 	.short	(.L_229 - .L_228)
	.align		4
.L_228:
        /*0098*/ 	.word	index@(.nv.constant0._Z21MaxReductionkernelTwoPfS_S_iiPi)
        /*009c*/ 	.short	0x0380
        /*009e*/ 	.short	0x0028


	//----- nvinfo : EIATTR_SW_WAR
	.align		4
.L_229:
        /*00a0*/ 	.byte	0x04, 0x36
        /*00a2*/ 	.short	(.L_231 - .L_230)
.L_230:
        /*00a4*/ 	.word	0x00000008
.L_231:


//--------------------- .nv.info._Z18MaxReductionkernelPfS_iiPi --------------------------
	.section	.nv.info._Z18MaxReductionkernelPfS_iiPi,"",@"SHT_CUDA_INFO"
	.sectionflags	@""
	.align	4


	//----- nvinfo : EIATTR_CUDA_API_VERSION
	.align		4
        /*0000*/ 	.byte	0x04, 0x37
        /*0002*/ 	.short	(.L_233 - .L_232)
.L_232:
        /*0004*/ 	.word	0x00000082


	//----- nvinfo : EIATTR_KPARAM_INFO
	.align		4
.L_233:
        /*0008*/ 	.byte	0x04, 0x17
        /*000a*/ 	.short	(.L_235 - .L_234)
.L_234:
        /*000c*/ 	.word	0x00000000
        /*0010*/ 	.short	0x0004
        /*0012*/ 	.short	0x0018
        /*0014*/ 	.byte	0x00, 0xf5, 0x21, 0x00


	//----- nvinfo : EIATTR_KPARAM_INFO
	.align		4
.L_235:
        /*0018*/ 	.byte	0x04, 0x17
        /*001a*/ 	.short	(.L_237 - .L_236)
.L_236:
        /*001c*/ 	.word	0x00000000
        /*0020*/ 	.short	0x0003
        /*0022*/ 	.short	0x0014
        /*0024*/ 	.byte	0x00, 0xf0, 0x11, 0x00


	//----- nvinfo : EIATTR_KPARAM_INFO
	.align		4
.L_237:
        /*0028*/ 	.byte	0x04, 0x17
        /*002a*/ 	.short	(.L_239 - .L_238)
.L_238:
        /*002c*/ 	.word	0x00000000
        /*0030*/ 	.short	0x0002
        /*0032*/ 	.short	0x0010
        /*0034*/ 	.byte	0x00, 0xf0, 0x11, 0x00


	//----- nvinfo : EIATTR_KPARAM_INFO
	.align		4
.L_239:
        /*0038*/ 	.byte	0x04, 0x17
        /*003a*/ 	.short	(.L_241 - .L_240)
.L_240:
        /*003c*/ 	.word	0x00000000
        /*0040*/ 	.short	0x0001
        /*0042*/ 	.short	0x0008
        /*0044*/ 	.byte	0x00, 0xf5, 0x21, 0x00


	//----- nvinfo : EIATTR_KPARAM_INFO
	.align		4
.L_241:
        /*0048*/ 	.byte	0x04, 0x17
        /*004a*/ 	.short	(.L_243 - .L_242)
.L_242:
        /*004c*/ 	.word	0x00000000
        /*0050*/ 	.short	0x0000
        /*0052*/ 	.short	0x0000
        /*0054*/ 	.byte	0x00, 0xf5, 0x21, 0x00


	//----- nvinfo : EIATTR_SPARSE_MMA_MASK
	.align		4
.L_243:
        /*0058*/ 	.byte	0x03, 0x50
        /*005a*/ 	.short	0x0000


	//----- nvinfo : EIATTR_MAXREG_COUNT
	.align		4
        /*005c*/ 	.byte	0x03, 0x1b
        /*005e*/ 	.short	0x00ff


	//----- nvinfo : EIATTR_NUM_BARRIERS
	.align		4
        /*0060*/ 	.byte	0x02, 0x4c
        /*0062*/ 	.byte	0x01
	.zero		1


	//----- nvinfo : EIATTR_MERCURY_ISA_VERSION
	.align		4
        /*0064*/ 	.byte	0x03, 0x5f
        /*0066*/ 	.short	0x0101


	//----- nvinfo : EIATTR_VRC_CTA_INIT_COUNT
	.align		4
        /*0068*/ 	.byte	0x02, 0x4a
	.zero		1
	.zero		1


	//----- nvinfo : EIATTR_EXIT_INSTR_OFFSETS
	.align		4
        /*006c*/ 	.byte	0x04, 0x1c
        /*006e*/ 	.short	(.L_245 - .L_244)


	//   ....[0]....
.L_244:
        /*0070*/ 	.word	0x000008a0


	//   ....[1]....
        /*0074*/ 	.word	0x00000930


	//----- nvinfo : EIATTR_CRS_STACK_SIZE
	.align		4
.L_245:
        /*0078*/ 	.byte	0x04, 0x1e
        /*007a*/ 	.short	(.L_247 - .L_246)
.L_246:
        /*007c*/ 	.word	0x00000000


	//----- nvinfo : EIATTR_CBANK_PARAM_SIZE
	.align		4
.L_247:
        /*0080*/ 	.byte	0x03, 0x19
        /*0082*/ 	.short	0x0020


	//----- nvinfo : EIATTR_PARAM_CBANK
	.align		4
        /*0084*/ 	.byte	0x04, 0x0a
        /*0086*/ 	.short	(.L_249 - .L_248)
	.align		4
.L_248:
        /*0088*/ 	.word	index@(.nv.constant0._Z18MaxReductionkernelPfS_iiPi)
        /*008c*/ 	.short	0x0380
        /*008e*/ 	.short	0x0020


	//----- nvinfo : EIATTR_SW_WAR
	.align		4
.L_249:
        /*0090*/ 	.byte	0x04, 0x36
        /*0092*/ 	.short	(.L_251 - .L_250)
.L_250:
        /*0094*/ 	.word	0x00000008
.L_251:


//--------------------- .nv.info._Z9transposePfS_ii --------------------------
	.section	.nv.info._Z9transposePfS_ii,"",@"SHT_CUDA_INFO"
	.sectionflags	@""
	.align	4


	//----- nvinfo : EIATTR_CUDA_API_VERSION
	.align		4
        /*0000*/ 	.byte	0x04, 0x37
        /*0002*/ 	.short	(.L_253 - .L_252)
.L_252:
        /*0004*/ 	.word	0x00000082


	//----- nvinfo : EIATTR_KPARAM_INFO
	.align		4
.L_253:
        /*0008*/ 	.byte	0x04, 0x17
        /*000a*/ 	.short	(.L_255 - .L_254)
.L_254:
        /*000c*/ 	.word	0x00000000
        /*0010*/ 	.short	0x0003
        /*0012*/ 	.short	0x0014
        /*0014*/ 	.byte	0x00, 0xf0, 0x11, 0x00


	//----- nvinfo : EIATTR_KPARAM_INFO
	.align		4
.L_255:
        /*0018*/ 	.byte	0x04, 0x17
        /*001a*/ 	.short	(.L_257 - .L_256)
.L_256:
        /*001c*/ 	.word	0x00000000
        /*0020*/ 	.short	0x0002
        /*0022*/ 	.short	0x0010
        /*0024*/ 	.byte	0x00, 0xf0, 0x11, 0x00


	//----- nvinfo : EIATTR_KPARAM_INFO
	.align		4
.L_257:
        /*0028*/ 	.byte	0x04, 0x17
        /*002a*/ 	.short	(.L_259 - .L_258)
.L_258:
        /*002c*/ 	.word	0x00000000
        /*0030*/ 	.short	0x0001
        /*0032*/ 	.short	0x0008
        /*0034*/ 	.byte	0x00, 0xf5, 0x21, 0x00


	//----- nvinfo : EIATTR_KPARAM_INFO
	.align		4
.L_259:
        /*0038*/ 	.byte	0x04, 0x17
        /*003a*/ 	.short	(.L_261 - .L_260)
.L_260:
        /*003c*/ 	.word	0x00000000
        /*0040*/ 	.short	0x0000
        /*0042*/ 	.short	0x0000
        /*0044*/ 	.byte	0x00, 0xf5, 0x21, 0x00


	//----- nvinfo : EIATTR_SPARSE_MMA_MASK
	.align		4
.L_261:
        /*0048*/ 	.byte	0x03, 0x50
        /*004a*/ 	.short	0x0000


	//----- nvinfo : EIATTR_MAXREG_COUNT
	.align		4
        /*004c*/ 	.byte	0x03, 0x1b
        /*004e*/ 	.short	0x00ff


	//----- nvinfo : EIATTR_NUM_BARRIERS
	.align		4
        /*0050*/ 	.byte	0x02, 0x4c
        /*0052*/ 	.byte	0x01
	.zero		1


	//----- nvinfo : EIATTR_MERCURY_ISA_VERSION
	.align		4
        /*0054*/ 	.byte	0x03, 0x5f
        /*0056*/ 	.short	0x0101


	//----- nvinfo : EIATTR_VRC_CTA_INIT_COUNT
	.align		4
        /*0058*/ 	.byte	0x02, 0x4a
	.zero		1
	.zero		1


	//----- nvinfo : EIATTR_EXIT_INSTR_OFFSETS
	.align		4
        /*005c*/ 	.byte	0x04, 0x1c
        /*005e*/ 	.short	(.L_263 - .L_262)


	//   ....[0]....
.L_262:
        /*0060*/ 	.word	0x000001a0


	//   ....[1]....
        /*0064*/ 	.word	0x00000250


	//----- nvinfo : EIATTR_CBANK_PARAM_SIZE
	.align		4
.L_263:
        /*0068*/ 	.byte	0x03, 0x19
        /*006a*/ 	.short	0x0018


	//----- nvinfo : EIATTR_PARAM_CBANK
	.align		4
        /*006c*/ 	.byte	0x04, 0x0a
        /*006e*/ 	.short	(.L_265 - .L_264)
	.align		4
.L_264:
        /*0070*/ 	.word	index@(.nv.constant0._Z9transposePfS_ii)
        /*0074*/ 	.short	0x0380
        /*0076*/ 	.short	0x0018


	//----- nvinfo : EIATTR_SW_WAR
	.align		4
.L_265:
        /*0078*/ 	.byte	0x04, 0x36
        /*007a*/ 	.short	(.L_267 - .L_266)
.L_266:
        /*007c*/ 	.word	0x00000008
.L_267:


//--------------------- .nv.info._Z12matrix_cal_qPfS_S_S_ii --------------------------
	.section	.nv.info._Z12matrix_cal_qPfS_S_S_ii,"",@"SHT_CUDA_INFO"
	.sectionflags	@""
	.align	4


	//----- nvinfo : EIATTR_CUDA_API_VERSION
	.align		4
        /*0000*/ 	.byte	0x04, 0x37
        /*0002*/ 	.short	(.L_269 - .L_268)
.L_268:
        /*0004*/ 	.word	0x00000082


	//----- nvinfo : EIATTR_KPARAM_INFO
	.align		4
.L_269:
        /*0008*/ 	.byte	0x04, 0x17
        /*000a*/ 	.short	(.L_271 - .L_270)
.L_270:
        /*000c*/ 	.word	0x00000000
        /*0010*/ 	.short	0x0005
        /*0012*/ 	.short	0x0024
        /*0014*/ 	.byte	0x00, 0xf0, 0x11, 0x00


	//----- nvinfo : EIATTR_KPARAM_INFO
	.align		4
.L_271:
        /*0018*/ 	.byte	0x04, 0x17
        /*001a*/ 	.short	(.L_273 - .L_272)
.L_272:
        /*001c*/ 	.word	0x00000000
        /*0020*/ 	.short	0x0004
        /*0022*/ 	.short	0x0020
        /*0024*/ 	.byte	0x00, 0xf0, 0x11, 0x00


	//----- nvinfo : EIATTR_KPARAM_INFO
	.align		4
.L_273:
        /*0028*/ 	.byte	0x04, 0x17
        /*002a*/ 	.short	(.L_275 - .L_274)
.L_274:
        /*002c*/ 	.word	0x00000000
        /*0030*/ 	.short	0x0003
        /*0032*/ 	.short	0x0018
        /*0034*/ 	.byte	0x00, 0xf5, 0x21, 0x00


	//----- nvinfo : EIATTR_KPARAM_INFO
	.align		4
.L_275:
        /*0038*/ 	.byte	0x04, 0x17
        /*003a*/ 	.short	(.L_277 - .L_276)
.L_276:
        /*003c*/ 	.word	0x00000000
        /*0040*/ 	.short	0x0002
        /*0042*/ 	.short	0x0010
        /*0044*/ 	.byte	0x00, 0xf5, 0x21, 0x00


	//----- nvinfo : EIATTR_KPARAM_INFO
	.align		4
.L_277:
        /*0048*/ 	.byte	0x04, 0x17
        /*004a*/ 	.short	(.L_279 - .L_278)
.L_278:
        /*004c*/ 	.word	0x00000000
        /*0050*/ 	.short	0x0001
        /*0052*/ 	.short	0x0008
        /*0054*/ 	.byte	0x00, 0xf5, 0x21, 0x00


	//----- nvinfo : EIATTR_KPARAM_INFO
	.align		4
.L_279:
        /*0058*/ 	.byte	0x04, 0x17
        /*005a*/ 	.short	(.L_281 - .L_280)
.L_280:
        /*005c*/ 	.word	0x00000000
        /*0060*/ 	.short	0x0000
        /*0062*/ 	.short	0x0000
        /*0064*/ 	.byte	0x00, 0xf5, 0x21, 0x00


	//----- nvinfo : EIATTR_SPARSE_MMA_MASK
	.align		4
.L_281:
        /*0068*/ 	.byte	0x03, 0x50
        /*006a*/ 	.short	0x0000


	//----- nvinfo : EIATTR_MAXREG_COUNT
	.align		4
        /*006c*/ 	.byte	0x03, 0x1b
        /*006e*/ 	.short	0x00ff


	//----- nvinfo : EIATTR_MERCURY_ISA_VERSION
	.align		4
        /*0070*/ 	.byte	0x03, 0x5f
        /*0072*/ 	.short	0x0101


	//----- nvinfo : EIATTR_VRC_CTA_INIT_COUNT
	.align		4
        /*0074*/ 	.byte	0x02, 0x4a
	.zero		1
	.zero		1


	//----- nvinfo : EIATTR_EXIT_INSTR_OFFSETS
	.align		4
        /*0078*/ 	.byte	0x04, 0x1c
        /*007a*/ 	.short	(.L_283 - .L_282)


	//   ....[0]....
.L_282:
        /*007c*/ 	.word	0x00000080


	//   ....[1]....
        /*0080*/ 	.word	0x00000170


	//----- nvinfo : EIATTR_CBANK_PARAM_SIZE
	.align		4
.L_283:
        /*0084*/ 	.byte	0x03, 0x19
        /*0086*/ 	.short	0x0028


	//----- nvinfo : EIATTR_PARAM_CBANK
	.align		4
        /*0088*/ 	.byte	0x04, 0x0a
        /*008a*/ 	.short	(.L_285 - .L_284)
	.align		4
.L_284:
        /*008c*/ 	.word	index@(.nv.constant0._Z12matrix_cal_qPfS_S_S_ii)
        /*0090*/ 	.short	0x0380
        /*0092*/ 	.short	0x0028


	//----- nvinfo : EIATTR_SW_WAR
	.align		4
.L_285:
        /*0094*/ 	.byte	0x04, 0x36
        /*0096*/ 	.short	(.L_287 - .L_286)
.L_286:
        /*0098*/ 	.word	0x00000008
.L_287:


//--------------------- .nv.info._Z12matrix_cal_bPfS_S_S_S_fii --------------------------
	.section	.nv.info._Z12matrix_cal_bPfS_S_S_S_fii,"",@"SHT_CUDA_INFO"
	.sectionflags	@""
	.align	4


	//----- nvinfo : EIATTR_CUDA_API_VERSION
	.align		4
        /*0000*/ 	.byte	0x04, 0x37
        /*0002*/ 	.short	(.L_289 - .L_288)
.L_288:
        /*0004*/ 	.word	0x00000082


	//----- nvinfo : EIATTR_KPARAM_INFO
	.align		4
.L_289:
        /*0008*/ 	.byte	0x04, 0x17
        /*000a*/ 	.short	(.L_291 - .L_290)
.L_290:
        /*000c*/ 	.word	0x00000000
        /*0010*/ 	.short	0x0007
        /*0012*/ 	.short	0x0030
        /*0014*/ 	.byte	0x00, 0xf0, 0x11, 0x00


	//----- nvinfo : EIATTR_KPARAM_INFO
	.align		4
.L_291:
        /*0018*/ 	.byte	0x04, 0x17
        /*001a*/ 	.short	(.L_293 - .L_292)
.L_292:
        /*001c*/ 	.word	0x00000000
        /*0020*/ 	.short	0x0006
        /*0022*/ 	.short	0x002c
        /*0024*/ 	.byte	0x00, 0xf0, 0x11, 0x00


	//----- nvinfo : EIATTR_KPARAM_INFO
	.align		4
.L_293:
        /*0028*/ 	.byte	0x04, 0x17
        /*002a*/ 	.short	(.L_295 - .L_294)
.L_294:
        /*002c*/ 	.word	0x00000000
        /*0030*/ 	.short	0x0005
        /*0032*/ 	.short	0x0028
        /*0034*/ 	.byte	0x00, 0xf0, 0x11, 0x00


	//----- nvinfo : EIATTR_KPARAM_INFO
	.align		4
.L_295:
        /*0038*/ 	.byte	0x04, 0x17
        /*003a*/ 	.short	(.L_297 - .L_296)
.L_296:
        /*003c*/ 	.word	0x00000000
        /*0040*/ 	.short	0x0004
        /*0042*/ 	.short	0x0020
        /*0044*/ 	.byte	0x00, 0xf5, 0x21, 0x00


	//----- nvinfo : EIATTR_KPARAM_INFO
	.align		4
.L_297:
        /*0048*/ 	.byte	0x04, 0x17
        /*004a*/ 	.short	(.L_299 - .L_298)
.L_298:
        /*004c*/ 	.word	0x00000000
        /*0050*/ 	.short	0x0003
        /*0052*/ 	.short	0x0018
        /*0054*/ 	.byte	0x00, 0xf5, 0x21, 0x00


	//----- nvinfo : EIATTR_KPARAM_INFO
	.align		4
.L_299:
        /*0058*/ 	.byte	0x04, 0x17
        /*005a*/ 	.short	(.L_301 - .L_300)
.L_300:
        /*005c*/ 	.word	0x00000000
        /*0060*/ 	.short	0x0002
        /*0062*/ 	.short	0x0010
        /*0064*/ 	.byte	0x00, 0xf5, 0x21, 0x00


	//----- nvinfo : EIATTR_KPARAM_INFO
	.align		4
.L_301:
        /*0068*/ 	.byte	0x04, 0x17
        /*006a*/ 	.short	(.L_303 - .L_302)
.L_302:
        /*006c*/ 	.word	0x00000000
        /*0070*/ 	.short	0x0001
        /*0072*/ 	.short	0x0008
        /*0074*/ 	.byte	0x00, 0xf5, 0x21, 0x00


	//----- nvinfo : EIATTR_KPARAM_INFO
	.align		4
.L_303:
        /*0078*/ 	.byte	0x04, 0x17
        /*007a*/ 	.short	(.L_305 - .L_304)
.L_304:
        /*007c*/ 	.word	0x00000000
        /*0080*/ 	.short	0x0000
        /*0082*/ 	.short	0x0000
        /*0084*/ 	.byte	0x00, 0xf5, 0x21, 0x00


	//----- nvinfo : EIATTR_SPARSE_MMA_MASK
	.align		4
.L_305:
        /*0088*/ 	.byte	0x03, 0x50
        /*008a*/ 	.short	0x0000


	//----- nvinfo : EIATTR_MAXREG_COUNT
	.align		4
        /*008c*/ 	.byte	0x03, 0x1b
        /*008e*/ 	.short	0x00ff


	//----- nvinfo : EIATTR_MERCURY_ISA_VERSION
	.align		4
        /*0090*/ 	.byte	0x03, 0x5f
        /*0092*/ 	.short	0x0101


	//----- nvinfo : EIATTR_VRC_CTA_INIT_COUNT
	.align		4
        /*0094*/ 	.byte	0x02, 0x4a
	.zero		1
	.zero		1


	//----- nvinfo : EIATTR_EXIT_INSTR_OFFSETS
	.align		4
        /*0098*/ 	.byte	0x04, 0x1c
        /*009a*/ 	.short	(.L_307 - .L_306)


	//   ....[0]....
.L_306:
        /*009c*/ 	.word	0x00000090


	//   ....[1]....
        /*00a0*/ 	.word	0x000002d0


	//----- nvinfo : EIATTR_CRS_STACK_SIZE
	.align		4
.L_307:
        /*00a4*/ 	.byte	0x04, 0x1e
        /*00a6*/ 	.short	(.L_309 - .L_308)
.L_308:
        /*00a8*/ 	.word	0x00000000


	//----- nvinfo : EIATTR_CBANK_PARAM_SIZE
	.align		4
.L_309:
        /*00ac*/ 	.byte	0x03, 0x19
        /*00ae*/ 	.short	0x0034


	//----- nvinfo : EIATTR_PARAM_CBANK
	.align		4
        /*00b0*/ 	.byte	0x04, 0x0a
        /*00b2*/ 	.short	(.L_311 - .L_310)
	.align		4
.L_310:
        /*00b4*/ 	.word	index@(.nv.constant0._Z12matrix_cal_bPfS_S_S_S_fii)
        /*00b8*/ 	.short	0x0380
        /*00ba*/ 	.short	0x0034


	//----- nvinfo : EIATTR_SW_WAR
	.align		4
.L_311:
        /*00bc*/ 	.byte	0x04, 0x36
        /*00be*/ 	.short	(.L_313 - .L_312)
.L_312:
        /*00c0*/ 	.word	0x00000008
.L_313:


//--------------------- .nv.info._Z12matrix_cal_aPfS_S_S_S_fii --------------------------
	.section	.nv.info._Z12matrix_cal_aPfS_S_S_S_fii,"",@"SHT_CUDA_INFO"
	.sectionflags	@""
	.align	4


	//----- nvinfo : EIATTR_CUDA_API_VERSION
	.align		4
        /*0000*/ 	.byte	0x04, 0x37
        /*0002*/ 	.short	(.L_315 - .L_314)
.L_314:
        /*0004*/ 	.word	0x00000082


	//----- nvinfo : EIATTR_KPARAM_INFO
	.align		4
.L_315:
        /*0008*/ 	.byte	0x04, 0x17
        /*000a*/ 	.short	(.L_317 - .L_316)
.L_316:
        /*000c*/ 	.word	0x00000000
        /*0010*/ 	.short	0x0007
        /*0012*/ 	.short	0x0030
        /*0014*/ 	.byte	0x00, 0xf0, 0x11, 0x00


	//----- nvinfo : EIATTR_KPARAM_INFO
	.align		4
.L_317:
        /*0018*/ 	.byte	0x04, 0x17
        /*001a*/ 	.short	(.L_319 - .L_318)
.L_318:
        /*001c*/ 	.word	0x00000000
        /*0020*/ 	.short	0x0006
        /*0022*/ 	.short	0x002c
        /*0024*/ 	.byte	0x00, 0xf0, 0x11, 0x00


	//----- nvinfo : EIATTR_KPARAM_INFO
	.align		4
.L_319:
        /*0028*/ 	.byte	0x04, 0x17
        /*002a*/ 	.short	(.L_321 - .L_320)
.L_320:
        /*002c*/ 	.word	0x00000000
        /*0030*/ 	.short	0x0005
        /*0032*/ 	.short	0x0028
        /*0034*/ 	.byte	0x00, 0xf0, 0x11, 0x00


	//----- nvinfo : EIATTR_KPARAM_INFO
	.align		4
.L_321:
        /*0038*/ 	.byte	0x04, 0x17
        /*003a*/ 	.short	(.L_323 - .L_322)
.L_322:
        /*003c*/ 	.word	0x00000000
        /*0040*/ 	.short	0x0004
        /*0042*/ 	.short	0x0020
        /*0044*/ 	.byte	0x00, 0xf5, 0x21, 0x00


	//----- nvinfo : EIATTR_KPARAM_INFO
	.align		4
.L_323:
        /*0048*/ 	.byte	0x04, 0x17
        /*004a*/ 	.short	(.L_325 - .L_324)
.L_324:
        /*004c*/ 	.word	0x00000000
        /*0050*/ 	.short	0x0003
        /*0052*/ 	.short	0x0018
        /*0054*/ 	.byte	0x00, 0xf5, 0x21, 0x00


	//----- nvinfo : EIATTR_KPARAM_INFO
	.align		4
.L_325:
        /*0058*/ 	.byte	0x04, 0x17
        /*005a*/ 	.short	(.L_327 - .L_326)
.L_326:
        /*005c*/ 	.word	0x00000000
        /*0060*/ 	.short	0x0002
        /*0062*/ 	.short	0x0010
        /*0064*/ 	.byte	0x00, 0xf5, 0x21, 0x00


	//----- nvinfo : EIATTR_KPARAM_INFO
	.align		4
.L_327:
        /*0068*/ 	.byte	0x04, 0x17
        /*006a*/ 	.short	(.L_329 - .L_328)
.L_328:
        /*006c*/ 	.word	0x00000000
        /*0070*/ 	.short	0x0001
        /*0072*/ 	.short	0x0008
        /*0074*/ 	.byte	0x00, 0xf5, 0x21, 0x00


	//----- nvinfo : EIATTR_KPARAM_INFO
	.align		4
.L_329:
        /*0078*/ 	.byte	0x04, 0x17
        /*007a*/ 	.short	(.L_331 - .L_330)
.L_330:
        /*007c*/ 	.word	0x00000000
        /*0080*/ 	.short	0x0000
        /*0082*/ 	.short	0x0000
        /*0084*/ 	.byte	0x00, 0xf5, 0x21, 0x00


	//----- nvinfo : EIATTR_SPARSE_MMA_MASK
	.align		4
.L_331:
        /*0088*/ 	.byte	0x03, 0x50
        /*008a*/ 	.short	0x0000


	//----- nvinfo : EIATTR_MAXREG_COUNT
	.align		4
        /*008c*/ 	.byte	0x03, 0x1b
        /*008e*/ 	.short	0x00ff


	//----- nvinfo : EIATTR_MERCURY_ISA_VERSION
	.align		4
        /*0090*/ 	.byte	0x03, 0x5f
        /*0092*/ 	.short	0x0101


	//----- nvinfo : EIATTR_VRC_CTA_INIT_COUNT
	.align		4
        /*0094*/ 	.byte	0x02, 0x4a
	.zero		1
	.zero		1


	//----- nvinfo : EIATTR_EXIT_INSTR_OFFSETS
	.align		4
        /*0098*/ 	.byte	0x04, 0x1c
        /*009a*/ 	.short	(.L_333 - .L_332)


	//   ....[0]....
.L_332:
        /*009c*/ 	.word	0x00000090


	//   ....[1]....
        /*00a0*/ 	.word	0x000002b0


	//----- nvinfo : EIATTR_CRS_STACK_SIZE
	.align		4
.L_333:
        /*00a4*/ 	.byte	0x04, 0x1e
        /*00a6*/ 	.short	(.L_335 - .L_334)
.L_334:
        /*00a8*/ 	.word	0x00000000


	//----- nvinfo : EIATTR_CBANK_PARAM_SIZE
	.align		4
.L_335:
        /*00ac*/ 	.byte	0x03, 0x19
        /*00ae*/ 	.short	0x0034


	//----- nvinfo : EIATTR_PARAM_CBANK
	.align		4
        /*00b0*/ 	.byte	0x04, 0x0a
        /*00b2*/ 	.short	(.L_337 - .L_336)
	.align		4
.L_336:
        /*00b4*/ 	.word	index@(.nv.constant0._Z12matrix_cal_aPfS_S_S_S_fii)
        /*00b8*/ 	.short	0x0380
        /*00ba*/ 	.short	0x0034


	//----- nvinfo : EIATTR_SW_WAR
	.align		4
.L_337:
        /*00bc*/ 	.byte	0x04, 0x36
        /*00be*/ 	.short	(.L_339 - .L_338)
.L_338:
        /*00c0*/ 	.word	0x00000008
.L_339:


//--------------------- .nv.info._Z19matrix_dot_multiplePfS_S_ii --------------------------
	.section	.nv.info._Z19matrix_dot_multiplePfS_S_ii,"",@"SHT_CUDA_INFO"
	.sectionflags	@""
	.align	4


	//----- nvinfo : EIATTR_CUDA_API_VERSION
	.align		4
        /*0000*/ 	.byte	0x04, 0x37
        /*0002*/ 	.short	(.L_341 - .L_340)
.L_340:
        /*0004*/ 	.word	0x00000082


	//----- nvinfo : EIATTR_KPARAM_INFO
	.align		4
.L_341:
        /*0008*/ 	.byte	0x04, 0x17
        /*000a*/ 	.short	(.L_343 - .L_342)
.L_342:
        /*000c*/ 	.word	0x00000000
        /*0010*/ 	.short	0x0004
        /*0012*/ 	.short	0x001c
        /*0014*/ 	.byte	0x00, 0xf0, 0x11, 0x00


	//----- nvinfo : EIATTR_KPARAM_INFO
	.align		4
.L_343:
        /*0018*/ 	.byte	0x04, 0x17
        /*001a*/ 	.short	(.L_345 - .L_344)
.L_344:
        /*001c*/ 	.word	0x00000000
        /*0020*/ 	.short	0x0003
        /*0022*/ 	.short	0x0018
        /*0024*/ 	.byte	0x00, 0xf0, 0x11, 0x00


	//----- nvinfo : EIATTR_KPARAM_INFO
	.align		4
.L_345:
        /*0028*/ 	.byte	0x04, 0x17
        /*002a*/ 	.short	(.L_347 - .L_346)
.L_346:
        /*002c*/ 	.word	0x00000000
        /*0030*/ 	.short	0x0002
        /*0032*/ 	.short	0x0010
        /*0034*/ 	.byte	0x00, 0xf5, 0x21, 0x00


	//----- nvinfo : EIATTR_KPARAM_INFO
	.align		4
.L_347:
        /*0038*/ 	.byte	0x04, 0x17
        /*003a*/ 	.short	(.L_349 - .L_348)
.L_348:
        /*003c*/ 	.word	0x00000000
        /*0040*/ 	.short	0x0001
        /*0042*/ 	.short	0x0008
        /*0044*/ 	.byte	0x00, 0xf5, 0x21, 0x00


	//----- nvinfo : EIATTR_KPARAM_INFO
	.align		4
.L_349:
        /*0048*/ 	.byte	0x04, 0x17
        /*004a*/ 	.short	(.L_351 - .L_350)
.L_350:
        /*004c*/ 	.word	0x00000000
        /*0050*/ 	.short	0x0000
        /*0052*/ 	.short	0x0000
        /*0054*/ 	.byte	0x00, 0xf5, 0x21, 0x00


	//----- nvinfo : EIATTR_SPARSE_MMA_MASK
	.align		4
.L_351:
        /*0058*/ 	.byte	0x03, 0x50
        /*005a*/ 	.short	0x0000


	//----- nvinfo : EIATTR_MAXREG_COUNT
	.align		4
        /*005c*/ 	.byte	0x03, 0x1b
        /*005e*/ 	.short	0x00ff


	//----- nvinfo : EIATTR_MERCURY_ISA_VERSION
	.align		4
        /*0060*/ 	.byte	0x03, 0x5f
        /*0062*/ 	.short	0x0101


	//----- nvinfo : EIATTR_VRC_CTA_INIT_COUNT
	.align		4
        /*0064*/ 	.byte	0x02, 0x4a
	.zero		1
	.zero		1


	//----- nvinfo : EIATTR_EXIT_INSTR_OFFSETS
	.align		4
        /*0068*/ 	.byte	0x04, 0x1c
        /*006a*/ 	.short	(.L_353 - .L_352)


	//   ....[0]....
.L_352:
        /*006c*/ 	.word	0x00000080


	//   ....[1]....
        /*0070*/ 	.word	0x00000140


	//----- nvinfo : EIATTR_CBANK_PARAM_SIZE
	.align		4
.L_353:
        /*0074*/ 	.byte	0x03, 0x19
        /*0076*/ 	.short	0x0020


	//----- nvinfo : EIATTR_PARAM_CBANK
	.align		4
        /*0078*/ 	.byte	0x04, 0x0a
        /*007a*/ 	.short	(.L_355 - .L_354)
	.align		4
.L_354:
        /*007c*/ 	.word	index@(.nv.constant0._Z19matrix_dot_multiplePfS_S_ii)
        /*0080*/ 	.short	0x0380
        /*0082*/ 	.short	0x0020


	//----- nvinfo : EIATTR_SW_WAR
	.align		4
.L_355:
        /*0084*/ 	.byte	0x04, 0x36
        /*0086*/ 	.short	(.L_357 - .L_356)
.L_356:
        /*0088*/ 	.word	0x00000008
.L_357:


//--------------------- .nv.info._Z17matrix_dot_dividePfS_S_ii --------------------------
	.section	.nv.info._Z17matrix_dot_dividePfS_S_ii,"",@"SHT_CUDA_INFO"
	.sectionflags	@""
	.align	4


	//----- nvinfo : EIATTR_CUDA_API_VERSION
	.align		4
        /*0000*/ 	.byte	0x04, 0x37
        /*0002*/ 	.short	(.L_359 - .L_358)
.L_358:
        /*0004*/ 	.word	0x00000082


	//----- nvinfo : EIATTR_KPARAM_INFO
	.align		4
.L_359:
        /*0008*/ 	.byte	0x04, 0x17
        /*000a*/ 	.short	(.L_361 - .L_360)
.L_360:
        /*000c*/ 	.word	0x00000000
        /*0010*/ 	.short	0x0004
        /*0012*/ 	.short	0x001c
        /*0014*/ 	.byte	0x00, 0xf0, 0x11, 0x00


	//----- nvinfo : EIATTR_KPARAM_INFO
	.align		4
.L_361:
        /*0018*/ 	.byte	0x04, 0x17
        /*001a*/ 	.short	(.L_363 - .L_362)
.L_362:
        /*001c*/ 	.word	0x00000000
        /*0020*/ 	.short	0x0003
        /*0022*/ 	.short	0x0018
        /*0024*/ 	.byte	0x00, 0xf0, 0x11, 0x00


	//----- nvinfo : EIATTR_KPARAM_INFO
	.align		4
.L_363:
        /*0028*/ 	.byte	0x04, 0x17
        /*002a*/ 	.short	(.L_365 - .L_364)
.L_364:
        /*002c*/ 	.word	0x00000000
        /*0030*/ 	.short	0x0002
        /*0032*/ 	.short	0x0010
        /*0034*/ 	.byte	0x00, 0xf5, 0x21, 0x00


	//----- nvinfo : EIATTR_KPARAM_INFO
	.align		4
.L_365:
        /*0038*/ 	.byte	0x04, 0x17
        /*003a*/ 	.short	(.L_367 - .L_366)
.L_366:
        /*003c*/ 	.word	0x00000000
        /*0040*/ 	.short	0x0001
        /*0042*/ 	.short	0x0008
        /*0044*/ 	.byte	0x00, 0xf5, 0x21, 0x00


	//----- nvinfo : EIATTR_KPARAM_INFO
	.align		4
.L_367:
        /*0048*/ 	.byte	0x04, 0x17
        /*004a*/ 	.short	(.L_369 - .L_368)
.L_368:
        /*004c*/ 	.word	0x00000000
        /*0050*/ 	.short	0x0000
        /*0052*/ 	.short	0x0000
        /*0054*/ 	.byte	0x00, 0xf5, 0x21, 0x00


	//----- nvinfo : EIATTR_SPARSE_MMA_MASK
	.align		4
.L_369:
        /*0058*/ 	.byte	0x03, 0x50
        /*005a*/ 	.short	0x0000


	//----- nvinfo : EIATTR_MAXREG_COUNT
	.align		4
        /*005c*/ 	.byte	0x03, 0x1b
        /*005e*/ 	.short	0x00ff


	//----- nvinfo : EIATTR_MERCURY_ISA_VERSION
	.align		4
        /*0060*/ 	.byte	0x03, 0x5f
        /*0062*/ 	.short	0x0101


	//----- nvinfo : EIATTR_VRC_CTA_INIT_COUNT
	.align		4
        /*0064*/ 	.byte	0x02, 0x4a
	.zero		1
	.zero		1


	//----- nvinfo : EIATTR_EXIT_INSTR_OFFSETS
	.align		4
        /*0068*/ 	.byte	0x04, 0x1c
        /*006a*/ 	.short	(.L_371 - .L_370)


	//   ....[0]....
.L_370:
        /*006c*/ 	.word	0x00000080


	//   ....[1]....
        /*0070*/ 	.word	0x00000200


	//----- nvinfo : EIATTR_CRS_STACK_SIZE
	.align		4
.L_371:
        /*0074*/ 	.byte	0x04, 0x1e
        /*0076*/ 	.short	(.L_373 - .L_372)
.L_372:
        /*0078*/ 	.word	0x00000000


	//----- nvinfo : EIATTR_CBANK_PARAM_SIZE
	.align		4
.L_373:
        /*007c*/ 	.byte	0x03, 0x19
        /*007e*/ 	.short	0x0020


	//----- nvinfo : EIATTR_PARAM_CBANK
	.align		4
        /*0080*/ 	.byte	0x04, 0x0a
        /*0082*/ 	.short	(.L_375 - .L_374)
	.align		4
.L_374:
        /*0084*/ 	.word	index@(.nv.constant0._Z17matrix_dot_dividePfS_S_ii)
        /*0088*/ 	.short	0x0380
        /*008a*/ 	.short	0x0020


	//----- nvinfo : EIATTR_SW_WAR
	.align		4
.L_375:
        /*008c*/ 	.byte	0x04, 0x36
        /*008e*/ 	.short	(.L_377 - .L_376)
.L_376:
        /*0090*/ 	.word	0x00000008
.L_377:


//--------------------- .nv.info._Z13matrix_dividePfS_iif --------------------------
	.section	.nv.info._Z13matrix_dividePfS_iif,"",@"SHT_CUDA_INFO"
	.sectionflags	@""
	.align	4


	//----- nvinfo : EIATTR_CUDA_API_VERSION
	.align		4
        /*0000*/ 	.byte	0x04, 0x37
        /*0002*/ 	.short	(.L_379 - .L_378)
.L_378:
        /*0004*/ 	.word	0x00000082


	//----- nvinfo : EIATTR_KPARAM_INFO
	.align		4
.L_379:
        /*0008*/ 	.byte	0x04, 0x17
        /*000a*/ 	.short	(.L_381 - .L_380)
.L_380:
        /*000c*/ 	.word	0x00000000
        /*0010*/ 	.short	0x0004
        /*0012*/ 	.short	0x0018
        /*0014*/ 	.byte	0x00, 0xf0, 0x11, 0x00


	//----- nvinfo : EIATTR_KPARAM_INFO
	.align		4
.L_381:
        /*0018*/ 	.byte	0x04, 0x17
        /*001a*/ 	.short	(.L_383 - .L_382)
.L_382:
        /*001c*/ 	.word	0x00000000
        /*0020*/ 	.short	0x0003
        /*0022*/ 	.short	0x0014
        /*0024*/ 	.byte	0x00, 0xf0, 0x11, 0x00


	//----- nvinfo : EIATTR_KPARAM_INFO
	.align		4
.L_383:
        /*0028*/ 	.byte	0x04, 0x17
        /*002a*/ 	.short	(.L_385 - .L_384)
.L_384:
        /*002c*/ 	.word	0x00000000
        /*0030*/ 	.short	0x0002
        /*0032*/ 	.short	0x0010
        /*0034*/ 	.byte	0x00, 0xf0, 0x11, 0x00


	//----- nvinfo : EIATTR_KPARAM_INFO
	.align		4
.L_385:
        /*0038*/ 	.byte	0x04, 0x17
        /*003a*/ 	.short	(.L_387 - .L_386)
.L_386:
        /*003c*/ 	.word	0x00000000
        /*0040*/ 	.short	0x0001
        /*0042*/ 	.short	0x0008
        /*0044*/ 	.byte	0x00, 0xf5, 0x21, 0x00


	//----- nvinfo : EIATTR_KPARAM_INFO
	.align		4
.L_387:
        /*0048*/ 	.byte	0x04, 0x17
        /*004a*/ 	.short	(.L_389 - .L_388)
.L_388:
        /*004c*/ 	.word	0x00000000
        /*0050*/ 	.short	0x0000
        /*0052*/ 	.short	0x0000
        /*0054*/ 	.byte	0x00, 0xf5, 0x21, 0x00


	//----- nvinfo : EIATTR_SPARSE_MMA_MASK
	.align		4
.L_389:
        /*0058*/ 	.byte	0x03, 0x50
        /*005a*/ 	.short	0x0000


	//----- nvinfo : EIATTR_MAXREG_COUNT
	.align		4
        /*005c*/ 	.byte	0x03, 0x1b
        /*005e*/ 	.short	0x00ff


	//----- nvinfo : EIATTR_MERCURY_ISA_VERSION
	.align		4
        /*0060*/ 	.byte	0x03, 0x5f
        /*0062*/ 	.short	0x0101


	//----- nvinfo : EIATTR_VRC_CTA_INIT_COUNT
	.align		4
        /*0064*/ 	.byte	0x02, 0x4a
	.zero		1
	.zero		1


	//----- nvinfo : EIATTR_EXIT_INSTR_OFFSETS
	.align		4
        /*0068*/ 	.byte	0x04, 0x1c
        /*006a*/ 	.short	(.L_391 - .L_390)


	//   ....[0]....
.L_390:
        /*006c*/ 	.word	0x00000080


	//   ....[1]....
        /*0070*/ 	.word	0x000001e0


	//----- nvinfo : EIATTR_CRS_STACK_SIZE
	.align		4
.L_391:
        /*0074*/ 	.byte	0x04, 0x1e
        /*0076*/ 	.short	(.L_393 - .L_392)
.L_392:
        /*0078*/ 	.word	0x00000000


	//----- nvinfo : EIATTR_CBANK_PARAM_SIZE
	.align		4
.L_393:
        /*007c*/ 	.byte	0x03, 0x19
        /*007e*/ 	.short	0x001c


	//----- nvinfo : EIATTR_PARAM_CBANK
	.align		4
        /*0080*/ 	.byte	0x04, 0x0a
        /*0082*/ 	.short	(.L_395 - .L_394)
	.align		4
.L_394:
        /*0084*/ 	.word	index@(.nv.constant0._Z13matrix_dividePfS_iif)
        /*0088*/ 	.short	0x0380
        /*008a*/ 	.short	0x001c


	//----- nvinfo : EIATTR_SW_WAR
	.align		4
.L_395:
        /*008c*/ 	.byte	0x04, 0x36
        /*008e*/ 	.short	(.L_397 - .L_396)
.L_396:
        /*0090*/ 	.word	0x00000008
.L_397:


//--------------------- .nv.info._Z14matrix_add_allPfS_iif --------------------------
	.section	.nv.info._Z14matrix_add_allPfS_iif,"",@"SHT_CUDA_INFO"
	.sectionflags	@""
	.align	4


	//----- nvinfo : EIATTR_CUDA_API_VERSION
	.align		4
        /*0000*/ 	.byte	0x04, 0x37
        /*0002*/ 	.short	(.L_399 - .L_398)
.L_398:
        /*0004*/ 	.word	0x00000082


	//----- nvinfo : EIATTR_KPARAM_INFO
	.align		4
.L_399:
        /*0008*/ 	.byte	0x04, 0x17
        /*000a*/ 	.short	(.L_401 - .L_400)
.L_400:
        /*000c*/ 	.word	0x00000000
        /*0010*/ 	.short	0x0004
        /*0012*/ 	.short	0x0018
        /*0014*/ 	.byte	0x00, 0xf0, 0x11, 0x00


	//----- nvinfo : EIATTR_KPARAM_INFO
	.align		4
.L_401:
        /*0018*/ 	.byte	0x04, 0x17
        /*001a*/ 	.short	(.L_403 - .L_402)
.L_402:
        /*001c*/ 	.word	0x00000000
        /*0020*/ 	.short	0x0003
        /*0022*/ 	.short	0x0014
        /*0024*/ 	.byte	0x00, 0xf0, 0x11, 0x00


	//----- nvinfo : EIATTR_KPARAM_INFO
	.align		4
.L_403:
        /*0028*/ 	.byte	0x04, 0x17
        /*002a*/ 	.short	(.L_405 - .L_404)
.L_404:
        /*002c*/ 	.word	0x00000000
        /*0030*/ 	.short	0x0002
        /*0032*/ 	.short	0x0010
        /*0034*/ 	.byte	0x00, 0xf0, 0x11, 0x00


	//----- nvinfo : EIATTR_KPARAM_INFO
	.align		4
.L_405:
        /*0038*/ 	.byte	0x04, 0x17
        /*003a*/ 	.short	(.L_407 - .L_406)
.L_406:
        /*003c*/ 	.word	0x00000000
        /*0040*/ 	.short	0x0001
        /*0042*/ 	.short	0x0008
        /*0044*/ 	.byte	0x00, 0xf5, 0x21, 0x00


	//----- nvinfo : EIATTR_KPARAM_INFO
	.align		4
.L_407:
        /*0048*/ 	.byte	0x04, 0x17
        /*004a*/ 	.short	(.L_409 - .L_408)
.L_408:
        /*004c*/ 	.word	0x00000000
        /*0050*/ 	.short	0x0000
        /*0052*/ 	.short	0x0000
        /*0054*/ 	.byte	0x00, 0xf5, 0x21, 0x00


	//----- nvinfo : EIATTR_SPARSE_MMA_MASK
	.align		4
.L_409:
        /*0058*/ 	.byte	0x03, 0x50
        /*005a*/ 	.short	0x0000


	//----- nvinfo : EIATTR_MAXREG_COUNT
	.align		4
        /*005c*/ 	.byte	0x03, 0x1b
        /*005e*/ 	.short	0x00ff


	//----- nvinfo : EIATTR_MERCURY_ISA_VERSION
	.align		4
        /*0060*/ 	.byte	0x03, 0x5f
        /*0062*/ 	.short	0x0101


	//----- nvinfo : EIATTR_VRC_CTA_INIT_COUNT
	.align		4
        /*0064*/ 	.byte	0x02, 0x4a
	.zero		1
	.zero		1


	//----- nvinfo : EIATTR_EXIT_INSTR_OFFSETS
	.align		4
        /*0068*/ 	.byte	0x04, 0x1c
        /*006a*/ 	.short	(.L_411 - .L_410)


	//   ....[0]....
.L_410:
        /*006c*/ 	.word	0x00000080


	//   ....[1]....
        /*0070*/ 	.word	0x00000120


	//----- nvinfo : EIATTR_CBANK_PARAM_SIZE
	.align		4
.L_411:
        /*0074*/ 	.byte	0x03, 0x19
        /*0076*/ 	.short	0x001c


	//----- nvinfo : EIATTR_PARAM_CBANK
	.align		4
        /*0078*/ 	.byte	0x04, 0x0a
        /*007a*/ 	.short	(.L_413 - .L_412)
	.align		4
.L_412:
        /*007c*/ 	.word	index@(.nv.constant0._Z14matrix_add_allPfS_iif)
        /*0080*/ 	.short	0x0380
        /*0082*/ 	.short	0x001c


	//----- nvinfo : EIATTR_SW_WAR
	.align		4
.L_413:
        /*0084*/ 	.byte	0x04, 0x36
        /*0086*/ 	.short	(.L_415 - .L_414)
.L_414:
        /*0088*/ 	.word	0x00000008
.L_415:


//--------------------- .nv.info._Z15matrix_subtractPfS_S_ii --------------------------
	.section	.nv.info._Z15matrix_subtractPfS_S_ii,"",@"SHT_CUDA_INFO"
	.sectionflags	@""
	.align	4


	//----- nvinfo : EIATTR_CUDA_API_VERSION
	.align		4
        /*0000*/ 	.byte	0x04, 0x37
        /*0002*/ 	.short	(.L_417 - .L_416)
.L_416:
        /*0004*/ 	.word	0x00000082


	//----- nvinfo : EIATTR_KPARAM_INFO
	.align		4
.L_417:
        /*0008*/ 	.byte	0x04, 0x17
        /*000a*/ 	.short	(.L_419 - .L_418)
.L_418:
        /*000c*/ 	.word	0x00000000
        /*0010*/ 	.short	0x0004
        /*0012*/ 	.short	0x001c
        /*0014*/ 	.byte	0x00, 0xf0, 0x11, 0x00


	//----- nvinfo : EIATTR_KPARAM_INFO
	.align		4
.L_419:
        /*0018*/ 	.byte	0x04, 0x17
        /*001a*/ 	.short	(.L_421 - .L_420)
.L_420:
        /*001c*/ 	.word	0x00000000
        /*0020*/ 	.short	0x0003
        /*0022*/ 	.short	0x0018
        /*0024*/ 	.byte	0x00, 0xf0, 0x11, 0x00


	//----- nvinfo : EIATTR_KPARAM_INFO
	.align		4
.L_421:
        /*0028*/ 	.byte	0x04, 0x17
        /*002a*/ 	.short	(.L_423 - .L_422)
.L_422:
        /*002c*/ 	.word	0x00000000
        /*0030*/ 	.short	0x0002
        /*0032*/ 	.short	0x0010
        /*0034*/ 	.byte	0x00, 0xf5, 0x21, 0x00


	//----- nvinfo : EIATTR_KPARAM_INFO
	.align		4
.L_423:
        /*0038*/ 	.byte	0x04, 0x17
        /*003a*/ 	.short	(.L_425 - .L_424)
.L_424:
        /*003c*/ 	.word	0x00000000
        /*0040*/ 	.short	0x0001
        /*0042*/ 	.short	0x0008
        /*0044*/ 	.byte	0x00, 0xf5, 0x21, 0x00


	//----- nvinfo : EIATTR_KPARAM_INFO
	.align		4
.L_425:
        /*0048*/ 	.byte	0x04, 0x17
        /*004a*/ 	.short	(.L_427 - .L_426)
.L_426:
        /*004c*/ 	.word	0x00000000
        /*0050*/ 	.short	0x0000
        /*0052*/ 	.short	0x0000
        /*0054*/ 	.byte	0x00, 0xf5, 0x21, 0x00


	//----- nvinfo : EIATTR_SPARSE_MMA_MASK
	.align		4
.L_427:
        /*0058*/ 	.byte	0x03, 0x50
        /*005a*/ 	.short	0x0000


	//----- nvinfo : EIATTR_MAXREG_COUNT
	.align		4
        /*005c*/ 	.byte	0x03, 0x1b
        /*005e*/ 	.short	0x00ff


	//----- nvinfo : EIATTR_MERCURY_ISA_VERSION
	.align		4
        /*0060*/ 	.byte	0x03, 0x5f
        /*0062*/ 	.short	0x0101


	//----- nvinfo : EIATTR_VRC_CTA_INIT_COUNT
	.align		4
        /*0064*/ 	.byte	0x02, 0x4a
	.zero		1
	.zero		1


	//----- nvinfo : EIATTR_EXIT_INSTR_OFFSETS
	.align		4
        /*0068*/ 	.byte	0x04, 0x1c
        /*006a*/ 	.short	(.L_429 - .L_428)


	//   ....[0]....
.L_428:
        /*006c*/ 	.word	0x00000080


	//   ....[1]....
        /*0070*/ 	.word	0x00000140


	//----- nvinfo : EIATTR_CBANK_PARAM_SIZE
	.align		4
.L_429:
        /*0074*/ 	.byte	0x03, 0x19
        /*0076*/ 	.short	0x0020


	//----- nvinfo : EIATTR_PARAM_CBANK
	.align		4
        /*0078*/ 	.byte	0x04, 0x0a
        /*007a*/ 	.short	(.L_431 - .L_430)
	.align		4
.L_430:
        /*007c*/ 	.word	index@(.nv.constant0._Z15matrix_subtractPfS_S_ii)
        /*0080*/ 	.short	0x0380
        /*0082*/ 	.short	0x0020


	//----- nvinfo : EIATTR_SW_WAR
	.align		4
.L_431:
        /*0084*/ 	.byte	0x04, 0x36
        /*0086*/ 	.short	(.L_433 - .L_432)
.L_432:
        /*0088*/ 	.word	0x00000008
.L_433:


//--------------------- .nv.info._Z10matrix_addPfS_S_ii --------------------------
	.section	.nv.info._Z10matrix_addPfS_S_ii,"",@"SHT_CUDA_INFO"
	.sectionflags	@""
	.align	4


	//----- nvinfo : EIATTR_CUDA_API_VERSION
	.align		4
        /*0000*/ 	.byte	0x04, 0x37
        /*0002*/ 	.short	(.L_435 - .L_434)
.L_434:
        /*0004*/ 	.word	0x00000082


	//----- nvinfo : EIATTR_KPARAM_INFO
	.align		4
.L_435:
        /*0008*/ 	.byte	0x04, 0x17
        /*000a*/ 	.short	(.L_437 - .L_436)
.L_436:
        /*000c*/ 	.word	0x00000000
        /*0010*/ 	.short	0x0004
        /*0012*/ 	.short	0x001c
        /*0014*/ 	.byte	0x00, 0xf0, 0x11, 0x00


	//----- nvinfo : EIATTR_KPARAM_INFO
	.align		4
.L_437:
        /*0018*/ 	.byte	0x04, 0x17
        /*001a*/ 	.short	(.L_439 - .L_438)
.L_438:
        /*001c*/ 	.word	0x00000000
        /*0020*/ 	.short	0x0003
        /*0022*/ 	.short	0x0018
        /*0024*/ 	.byte	0x00, 0xf0, 0x11, 0x00


	//----- nvinfo : EIATTR_KPARAM_INFO
	.align		4
.L_439:
        /*0028*/ 	.byte	0x04, 0x17
        /*002a*/ 	.short	(.L_441 - .L_440)
.L_440:
        /*002c*/ 	.word	0x00000000
        /*0030*/ 	.short	0x0002
        /*0032*/ 	.short	0x0010
        /*0034*/ 	.byte	0x00, 0xf5, 0x21, 0x00


	//----- nvinfo : EIATTR_KPARAM_INFO
	.align		4
.L_441:
        /*0038*/ 	.byte	0x04, 0x17
        /*003a*/ 	.short	(.L_443 - .L_442)
.L_442:
        /*003c*/ 	.word	0x00000000
        /*0040*/ 	.short	0x0001
        /*0042*/ 	.short	0x0008
        /*0044*/ 	.byte	0x00, 0xf5, 0x21, 0x00


	//----- nvinfo : EIATTR_KPARAM_INFO
	.align		4
.L_443:
        /*0048*/ 	.byte	0x04, 0x17
        /*004a*/ 	.short	(.L_445 - .L_444)
.L_444:
        /*004c*/ 	.word	0x00000000
        /*0050*/ 	.short	0x0000
        /*0052*/ 	.short	0x0000
        /*0054*/ 	.byte	0x00, 0xf5, 0x21, 0x00


	//----- nvinfo : EIATTR_SPARSE_MMA_MASK
	.align		4
.L_445:
        /*0058*/ 	.byte	0x03, 0x50
        /*005a*/ 	.short	0x0000


	//----- nvinfo : EIATTR_MAXREG_COUNT
	.align		4
        /*005c*/ 	.byte	0x03, 0x1b
        /*005e*/ 	.short	0x00ff


	//----- nvinfo : EIATTR_MERCURY_ISA_VERSION
	.align		4
        /*0060*/ 	.byte	0x03, 0x5f
        /*0062*/ 	.short	0x0101


	//----- nvinfo : EIATTR_VRC_CTA_INIT_COUNT
	.align		4
        /*0064*/ 	.byte	0x02, 0x4a
	.zero		1
	.zero		1


	//----- nvinfo : EIATTR_EXIT_INSTR_OFFSETS
	.align		4
        /*0068*/ 	.byte	0x04, 0x1c
        /*006a*/ 	.short	(.L_447 - .L_446)


	//   ....[0]....
.L_446:
        /*006c*/ 	.word	0x00000080


	//   ....[1]....
        /*0070*/ 	.word	0x00000140


	//----- nvinfo : EIATTR_CBANK_PARAM_SIZE
	.align		4
.L_447:
        /*0074*/ 	.byte	0x03, 0x19
        /*0076*/ 	.short	0x0020


	//----- nvinfo : EIATTR_PARAM_CBANK
	.align		4
        /*0078*/ 	.byte	0x04, 0x0a
        /*007a*/ 	.short	(.L_449 - .L_448)
	.align		4
.L_448:
        /*007c*/ 	.word	index@(.nv.constant0._Z10matrix_addPfS_S_ii)
        /*0080*/ 	.short	0x0380
        /*0082*/ 	.short	0x0020


	//----- nvinfo : EIATTR_SW_WAR
	.align		4
.L_449:
        /*0084*/ 	.byte	0x04, 0x36
        /*0086*/ 	.short	(.L_451 - .L_450)
.L_450:
        /*0088*/ 	.word	0x00000008
.L_451:


//--------------------- .nv.info._Z16float_fog_kernelPhPfS0_iii --------------------------
	.section	.nv.info._Z16float_fog_kernelPhPfS0_iii,"",@"SHT_CUDA_INFO"
	.sectionflags	@""
	.align	4


	//----- nvinfo : EIATTR_CUDA_API_VERSION
	.align		4
        /*0000*/ 	.byte	0x04, 0x37
        /*0002*/ 	.short	(.L_453 - .L_452)
.L_452:
        /*0004*/ 	.word	0x00000082


	//----- nvinfo : EIATTR_KPARAM_INFO
	.align		4
.L_453:
        /*0008*/ 	.byte	0x04, 0x17
        /*000a*/ 	.short	(.L_455 - .L_454)
.L_454:
        /*000c*/ 	.word	0x00000000
        /*0010*/ 	.short	0x0005
        /*0012*/ 	.short	0x0020
        /*0014*/ 	.byte	0x00, 0xf0, 0x11, 0x00


	//----- nvinfo : EIATTR_KPARAM_INFO
	.align		4
.L_455:
        /*0018*/ 	.byte	0x04, 0x17
        /*001a*/ 	.short	(.L_457 - .L_456)
.L_456:
        /*001c*/ 	.word	0x00000000
        /*0020*/ 	.short	0x0004
        /*0022*/ 	.short	0x001c
        /*0024*/ 	.byte	0x00, 0xf0, 0x11, 0x00


	//----- nvinfo : EIATTR_KPARAM_INFO
	.align		4
.L_457:
        /*0028*/ 	.byte	0x04, 0x17
        /*002a*/ 	.short	(.L_459 - .L_458)
.L_458:
        /*002c*/ 	.word	0x00000000
        /*0030*/ 	.short	0x0003
        /*0032*/ 	.short	0x0018
        /*0034*/ 	.byte	0x00, 0xf0, 0x11, 0x00


	//----- nvinfo : EIATTR_KPARAM_INFO
	.align		4
.L_459:
        /*0038*/ 	.byte	0x04, 0x17
        /*003a*/ 	.short	(.L_461 - .L_460)
.L_460:
        /*003c*/ 	.word	0x00000000
        /*0040*/ 	.short	0x0002
        /*0042*/ 	.short	0x0010
        /*0044*/ 	.byte	0x00, 0xf5, 0x21, 0x00


	//----- nvinfo : EIATTR_KPARAM_INFO
	.align		4
.L_461:
        /*0048*/ 	.byte	0x04, 0x17
        /*004a*/ 	.short	(.L_463 - .L_462)
.L_462:
        /*004c*/ 	.word	0x00000000
        /*0050*/ 	.short	0x0001
        /*0052*/ 	.short	0x0008
        /*0054*/ 	.byte	0x00, 0xf5, 0x21, 0x00


	//----- nvinfo : EIATTR_KPARAM_INFO
	.align		4
.L_463:
        /*0058*/ 	.byte	0x04, 0x17
        /*005a*/ 	.short	(.L_465 - .L_464)
.L_464:
        /*005c*/ 	.word	0x00000000
        /*0060*/ 	.short	0x0000
        /*0062*/ 	.short	0x0000
        /*0064*/ 	.byte	0x00, 0xf5, 0x21, 0x00


	//----- nvinfo : EIATTR_SPARSE_MMA_MASK
	.align		4
.L_465:
        /*0068*/ 	.byte	0x03, 0x50
        /*006a*/ 	.short	0x0000


	//----- nvinfo : EIATTR_MAXREG_COUNT
	.align		4
        /*006c*/ 	.byte	0x03, 0x1b
        /*006e*/ 	.short	0x00ff


	//----- nvinfo : EIATTR_MERCURY_ISA_VERSION
	.align		4
        /*0070*/ 	.byte	0x03, 0x5f
        /*0072*/ 	.short	0x0101


	//----- nvinfo : EIATTR_VRC_CTA_INIT_COUNT
	.align		4
        /*0074*/ 	.byte	0x02, 0x4a
	.zero		1
	.zero		1


	//----- nvinfo : EIATTR_EXIT_INSTR_OFFSETS
	.align		4
        /*0078*/ 	.byte	0x04, 0x1c
        /*007a*/ 	.short	(.L_467 - .L_466)


	//   ....[0]....
.L_466:
        /*007c*/ 	.word	0x00000080


	//   ....[1]....
        /*0080*/ 	.word	0x00000b10


	//   ....[2]....
        /*0084*/ 	.word	0x00000ba0


	//----- nvinfo : EIATTR_CBANK_PARAM_SIZE
	.align		4
.L_467:
        /*0088*/ 	.byte	0x03, 0x19
        /*008a*/ 	.short	0x0024


	//----- nvinfo : EIATTR_PARAM_CBANK
	.align		4
        /*008c*/ 	.byte	0x04, 0x0a
        /*008e*/ 	.short	(.L_469 - .L_468)
	.align		4
.L_468:
        /*0090*/ 	.word	index@(.nv.constant0._Z16float_fog_kernelPhPfS0_iii)
        /*0094*/ 	.short	0x0380
        /*0096*/ 	.short	0x0024


	//----- nvinfo : EIATTR_SW_WAR
	.align		4
.L_469:
        /*0098*/ 	.byte	0x04, 0x36
        /*009a*/ 	.short	(.L_471 - .L_470)
.L_470:
        /*009c*/ 	.word	0x00000008
.L_471:


//--------------------- .nv.callgraph             --------------------------
	.section	.nv.callgraph,"",@"SHT_CUDA_CALLGRAPH"
	.align	4
	.sectionentsize	8
	.align		4
        /*0000*/ 	.word	0x00000000
	.align		4
        /*0004*/ 	.word	0xffffffff
	.align		4
        /*0008*/ 	.word	0x00000000
	.align		4
        /*000c*/ 	.word	0xfffffffe
	.align		4
        /*0010*/ 	.word	0x00000000
	.align		4
        /*0014*/ 	.word	0xfffffffd
	.align		4
        /*0018*/ 	.word	0x00000000
	.align		4
        /*001c*/ 	.word	0xfffffffc


//--------------------- .text._Z12clear_kernelPfPhS_S_iiiii --------------------------
	.section	.text._Z12clear_kernelPfPhS_S_iiiii,"ax",@progbits
	.align	128
        .global         _Z12clear_kernelPfPhS_S_iiiii
        .type           _Z12clear_kernelPfPhS_S_iiiii,@function
        .size           _Z12clear_kernelPfPhS_S_iiiii,(.L_x_191 - _Z12clear_kernelPfPhS_S_iiiii)
        .other          _Z12clear_kernelPfPhS_S_iiiii,@"STO_CUDA_ENTRY STV_DEFAULT"
_Z12clear_kernelPfPhS_S_iiiii:
.text._Z12clear_kernelPfPhS_S_iiiii:
[----:B------:R-:W-:Y:S01]  /*0000*/  LDC R1, c[0x0][0x37c] ;  /* 0x0000df00ff017b82 */ /* 0x000fe20000000800 */
[----:B------:R-:W0:Y:S07]  /*0010*/  S2R R0, SR_TID.X ;  /* 0x0000000000007919 */ /* 0x000e2e0000002100 */
[----:B------:R-:W0:Y:S01]  /*0020*/  S2UR UR6, SR_CTAID.X ;  /* 0x00000000000679c3 */ /* 0x000e220000002500 */
[----:B------:R-:W1:Y:S07]  /*0030*/  LDCU.64 UR4, c[0x0][0x3a0] ;  /* 0x00007400ff0477ac */ /* 0x000e6e0008000a00 */
[----:B------:R-:W0:Y:S01]  /*0040*/  LDC R5, c[0x0][0x360] ;  /* 0x0000d800ff057b82 */ /* 0x000e220000000800 */
[----:B-1----:R-:W-:Y:S01]  /*0050*/  UIMAD UR4, UR5, UR4, URZ ;  /* 0x00000004050472a4 */ /* 0x002fe2000f8e02ff */
[----:B0-----:R-:W-:-:S05]  /*0060*/  IMAD R5, R5, UR6, R0 ;  /* 0x0000000605057c24 */ /* 0x001fca000f8e0200 */
[----:B------:R-:W-:-:S13]  /*0070*/  ISETP.GE.AND P0, PT, R5, UR4, PT ;  /* 0x0000000405007c0c */ /* 0x000fda000bf06270 */
[----:B------:R-:W-:Y:S05]  /*0080*/  @P0 EXIT ;  /* 0x000000000000094d */ /* 0x000fea0003800000 */
[----:B------:R-:W0:Y:S02]  /*0090*/  LDC R0, c[0x0][0x3a8] ;  /* 0x0000ea00ff007b82 */ /* 0x000e240000000800 */
[----:B0-----:R-:W-:-:S13]  /*00a0*/  ISETP.GE.AND P0, PT, R0, 0x1, PT ;  /* 0x000000010000780c */ /* 0x001fda0003f06270 */
[----:B------:R-:W-:Y:S05]  /*00b0*/  @!P0 EXIT ;  /* 0x000000000000894d */ /* 0x000fea0003800000 */
[----:B------:R-:W0:Y:S01]  /*00c0*/  LDC.64 R6, c[0x0][0x398] ;  /* 0x0000e600ff067b82 */ /* 0x000e220000000a00 */
[----:B------:R-:W1:Y:S01]  /*00d0*/  LDCU.64 UR8, c[0x0][0x358] ;  /* 0x00006b00ff0877ac */ /* 0x000e620008000a00 */
[----:B0-----:R-:W-:-:S05]  /*00e0*/  IMAD.WIDE R6, R5, 0x4, R6 ;  /* 0x0000000405067825 */ /* 0x001fca00078e0206 */
[----:B-1----:R-:W2:Y:S01]  /*00f0*/  LDG.E R3, desc[UR8][R6.64] ;  /* 0x0000000806037981 */ /* 0x002ea2000c1e1900 */
[C---:B------:R-:W-:Y:S01]  /*0100*/  ISETP.GE.U32.AND P0, PT, R0.reuse, 0x4, PT ;  /* 0x000000040000780c */ /* 0x040fe20003f06070 */
[----:B------:R-:W-:Y:S01]  /*0110*/  IMAD R5, R5, R0, RZ ;  /* 0x0000000005057224 */ /* 0x000fe200078e02ff */
[----:B------:R-:W-:Y:S01]  /*0120*/  LOP3.LUT R4, R0, 0x3, RZ, 0xc0, !PT ;  /* 0x0000000300047812 */ /* 0x000fe200078ec0ff */
[----:B------:R-:W-:Y:S01]  /*0130*/  IMAD.MOV.U32 R2, RZ, RZ, RZ ;  /* 0x000000ffff027224 */ /* 0x000fe200078e00ff */
[----:B--2---:R-:W-:-:S09]  /*0140*/  FMNMX.NAN R3, R3, 0.10000000149011611938, !PT ;  /* 0x3dcccccd03037809 */ /* 0x004fd20007820000 */
[----:B------:R-:W-:Y:S05]  /*0150*/  @!P0 BRA `(.L_x_0) ;  /* 0x00000008001c8947 */ /* 0x000fea0003800000 */
[----:B------:R-:W0:Y:S01]  /*0160*/  LDCU.64 UR4, c[0x0][0x390] ;  /* 0x00007200ff0477ac */ /* 0x000e220008000a00 */
[----:B------:R-:W-:Y:S01]  /*0170*/  LOP3.LUT R2, R0, 0x7ffffffc, RZ, 0xc0, !PT ;  /* 0x7ffffffc00027812 */ /* 0x000fe200078ec0ff */
[----:B------:R-:W-:Y:S01]  /*0180*/  IMAD.MOV.U32 R9, RZ, RZ, R5 ;  /* 0x000000ffff097224 */ /* 0x000fe200078e0005 */
[----:B------:R-:W1:Y:S03]  /*0190*/  LDCU.64 UR6, c[0x0][0x380] ;  /* 0x00007000ff0677ac */ /* 0x000e660008000a00 */
[----:B------:R-:W-:Y:S01]  /*01a0*/  IMAD.MOV R10, RZ, RZ, -R2 ;  /* 0x000000ffff0a7224 */ /* 0x000fe200078e0a02 */
[----:B------:R-:W2:Y:S01]  /*01b0*/  LDCU.64 UR10, c[0x0][0x388] ;  /* 0x00007100ff0a77ac */ /* 0x000ea20008000a00 */
[----:B0-----:R-:W-:-:S04]  /*01c0*/  UIADD3 UR4, UP1, UPT, UR4, 0x8, URZ ;  /* 0x0000000804047890 */ /* 0x001fc8000ff3e0ff */
[----:B------:R-:W-:Y:S02]  /*01d0*/  UIADD3.X UR5, UPT, UPT, URZ, UR5, URZ, UP1, !UPT ;  /* 0x00000005ff057290 */ /* 0x000fe40008ffe4ff */
[----:B-1----:R-:W-:Y:S01]  /*01e0*/  UIADD3 UR6, UP0, UPT, UR6, 0x8, URZ ;  /* 0x0000000806067890 */ /* 0x002fe2000ff1e0ff */
[----:B------:R-:W-:-:S03]  /*01f0*/  IMAD.U32 R14, RZ, RZ, UR4 ;  /* 0x00000004ff0e7e24 */ /* 0x000fc6000f8e00ff */
[----:B------:R-:W-:Y:S01]  /*0200*/  IMAD.U32 R15, RZ, RZ, UR5 ;  /* 0x00000005ff0f7e24 */ /* 0x000fe2000f8e00ff */
[----:B--2---:R-:W-:-:S12]  /*0210*/  UIADD3.X UR7, UPT, UPT, URZ, UR7, URZ, UP0, !UPT ;  /* 0x00000007ff077290 */ /* 0x004fd800087fe4ff */
.L_x_17:
[----:B------:R-:W-:Y:S01]  /*0220*/  MOV R12, UR6 ;  /* 0x00000006000c7c02 */ /* 0x000fe20008000f00 */
[----:B------:R-:W-:Y:S01]  /*0230*/  IMAD.U32 R13, RZ, RZ, UR7 ;  /* 0x00000007ff0d7e24 */ /* 0x000fe2000f8e00ff */
[----:B------:R-:W2:Y:S03]  /*0240*/  LDG.E R20, desc[UR8][R14.64+-0x8] ;  /* 0xfffff8080e147981 */ /* 0x000ea6000c1e1900 */
[----:B------:R-:W-:-:S05]  /*0250*/  IMAD.WIDE R12, R9, 0x4, R12 ;  /* 0x00000004090c7825 */ /* 0x000fca00078e020c */
[----:B------:R-:W2:Y:S01]  /*0260*/  LDG.E R7, desc[UR8][R12.64+-0x8] ;  /* 0xfffff8080c077981 */ /* 0x000ea2000c1e1900 */
[----:B0-----:R-:W0:Y:S02]  /*0270*/  MUFU.RCP R0, R3 ;  /* 0x0000000300007308 */ /* 0x001e240000001000 */
[----:B0-----:R-:W-:-:S04]  /*0280*/  FFMA R11, -R3, R0, 1 ;  /* 0x3f800000030b7423 */ /* 0x001fc80000000100 */
[----:B------:R-:W-:Y:S01]  /*0290*/  FFMA R11, R0, R11, R0 ;  /* 0x0000000b000b7223 */ /* 0x000fe20000000000 */
[----:B------:R-:W-:Y:S01]  /*02a0*/  VIADD R10, R10, 0x4 ;  /* 0x000000040a0a7836 */ /* 0x000fe20000000000 */
[----:B------:R-:W-:Y:S01]  /*02b0*/  BSSY.RECONVERGENT B0, `(.L_x_1) ;  /* 0x000000c000007945 */ /* 0x000fe20003800200 */
[----:B------:R-:W-:-:S03]  /*02c0*/  SHF.R.S32.HI R17, RZ, 0x1f, R9 ;  /* 0x0000001fff117819 */ /* 0x000fc60000011409 */
[----:B------:R-:W-:Y:S01]  /*02d0*/  ISETP.NE.AND P2, PT, R10, RZ, PT ;  /* 0x000000ff0a00720c */ /* 0x000fe20003f45270 */
[----:B--2---:R-:W-:-:S04]  /*02e0*/  FADD R0, R7, -R20 ;  /* 0x8000001407007221 */ /* 0x004fc80000000000 */
[----:B------:R-:W0:Y:S01]  /*02f0*/  FCHK P0, R0, R3 ;  /* 0x0000000300007302 */ /* 0x000e220000000000 */
[----:B------:R-:W-:-:S04]  /*0300*/  FFMA R6, R0, R11, RZ ;  /* 0x0000000b00067223 */ /* 0x000fc800000000ff */
[----:B------:R-:W-:-:S04]  /*0310*/  FFMA R7, -R3, R6, R0 ;  /* 0x0000000603077223 */ /* 0x000fc80000000100 */
[----:B------:R-:W-:Y:S01]  /*0320*/  FFMA R7, R11, R7, R6 ;  /* 0x000000070b077223 */ /* 0x000fe20000000006 */
[----:B0-----:R-:W-:Y:S06]  /*0330*/  @!P0 BRA `(.L_x_2) ;  /* 0x00000000000c8947 */ /* 0x001fec0003800000 */
[----:B------:R-:W-:-:S07]  /*0340*/  MOV R6, 0x360 ;  /* 0x0000036000067802 */ /* 0x000fce0000000f00 */
[----:B------:R-:W-:Y:S05]  /*0350*/  CALL.REL.NOINC `($__internal_0_$__cuda_sm3x_div_rn_noftz_f32_slowpath) ;  /* 0x0000000800647944 */ /* 0x000fea0003c00000 */
[----:B------:R-:W-:-:S07]  /*0360*/  IMAD.MOV.U32 R7, RZ, RZ, R0 ;  /* 0x000000ffff077224 */ /* 0x000fce00078e0000 */
.L_x_2:
[----:B------:R-:W-:Y:S05]  /*0370*/  BSYNC.RECONVERGENT B0 ;  /* 0x0000000000007941 */ /* 0x000fea0003800200 */
.L_x_1:
[----:B------:R-:W-:Y:S01]  /*0380*/  FADD R0, R20, R7 ;  /* 0x0000000714007221 */ /* 0x000fe20000000000 */
[----:B------:R-:W-:Y:S01]  /*0390*/  IADD3.X R16, P1, PT, R9, UR10, RZ, PT, !PT ;  /* 0x0000000a09107c10 */ /* 0x000fe2000bf3e4ff */
[----:B------:R-:W-:Y:S01]  /*03a0*/  BSSY.RECONVERGENT B0, `(.L_x_3) ;  /* 0x0000009000007945 */ /* 0x000fe20003800200 */
[----:B------:R-:W-:Y:S02]  /*03b0*/  IMAD.MOV.U32 R8, RZ, RZ, 0xff ;  /* 0x000000ffff087424 */ /* 0x000fe400078e00ff */
[----:B------:R-:W-:Y:S02]  /*03c0*/  FSETP.GT.AND P0, PT, R0, 255, PT ;  /* 0x437f00000000780b */ /* 0x000fe40003f04000 */
[----:B------:R-:W-:-:S11]  /*03d0*/  IADD3.X R17, PT, PT, R17, UR11, RZ, P1, !PT ;  /* 0x0000000b11117c10 */ /* 0x000fd60008ffe4ff */
[----:B------:R-:W-:Y:S05]  /*03e0*/  @P0 BRA `(.L_x_4) ;  /* 0x0000000000100947 */ /* 0x000fea0003800000 */
[----:B------:R-:W-:Y:S02]  /*03f0*/  FSETP.GEU.AND P0, PT, R20, -R7, PT ;  /* 0x800000071400720b */ /* 0x000fe40003f0e000 */
[----:B------:R-:W-:-:S11]  /*0400*/  PRMT R8, RZ, 0x7610, R8 ;  /* 0x00007610ff087816 */ /* 0x000fd60000000008 */
[----:B------:R-:W0:Y:S02]  /*0410*/  @P0 F2I.U32.TRUNC.NTZ R0, R0 ;  /* 0x0000000000000305 */ /* 0x000e24000020f000 */
[----:B0-----:R-:W-:-:S07]  /*0420*/  @P0 PRMT R8, R0, 0x7610, R8 ;  /* 0x0000761000080816 */ /* 0x001fce0000000008 */
.L_x_4:
[----:B------:R-:W-:Y:S05]  /*0430*/  BSYNC.RECONVERGENT B0 ;  /* 0x0000000000007941 */ /* 0x000fea0003800200 */
.L_x_3:
[----:B------:R0:W-:Y:S04]  /*0440*/  STG.E.U8 desc[UR8][R16.64+-0x1], R8 ;  /* 0xffffff0810007986 */ /* 0x0001e8000c101108 */
[----:B------:R-:W2:Y:S04]  /*0450*/  LDG.E R7, desc[UR8][R12.64+-0x4] ;  /* 0xfffffc080c077981 */ /* 0x000ea8000c1e1900 */
[----:B------:R-:W2:Y:S01]  /*0460*/  LDG.E R20, desc[UR8][R14.64+-0x4] ;  /* 0xfffffc080e147981 */ /* 0x000ea2000c1e1900 */
[----:B------:R-:W1:Y:S01]  /*0470*/  MUFU.RCP R0, R3 ;  /* 0x0000000300007308 */ /* 0x000e620000001000 */
[----:B------:R-:W-:Y:S01]  /*0480*/  BSSY.RECONVERGENT B0, `(.L_x_5) ;  /* 0x000000d000007945 */ /* 0x000fe20003800200 */
[----:B-1----:R-:W-:-:S04]  /*0490*/  FFMA R11, -R3, R0, 1 ;  /* 0x3f800000030b7423 */ /* 0x002fc80000000100 */
[----:B------:R-:W-:Y:S01]  /*04a0*/  FFMA R0, R0, R11, R0 ;  /* 0x0000000b00007223 */ /* 0x000fe20000000000 */
[----:B--2---:R-:W-:-:S04]  /*04b0*/  FADD R18, R7, -R20 ;  /* 0x8000001407127221 */ /* 0x004fc80000000000 */
[----:B------:R-:W1:Y:S01]  /*04c0*/  FCHK P0, R18, R3 ;  /* 0x0000000312007302 */ /* 0x000e620000000000 */
[----:B------:R-:W-:-:S04]  /*04d0*/  FFMA R6, R0, R18, RZ ;  /* 0x0000001200067223 */ /* 0x000fc800000000ff */
[----:B------:R-:W-:-:S04]  /*04e0*/  FFMA R7, -R3, R6, R18 ;  /* 0x0000000603077223 */ /* 0x000fc80000000112 */
[----:B------:R-:W-:Y:S01]  /*04f0*/  FFMA R7, R0, R7, R6 ;  /* 0x0000000700077223 */ /* 0x000fe20000000006 */
[----:B01----:R-:W-:Y:S06]  /*0500*/  @!P0 BRA `(.L_x_6) ;  /* 0x0000000000108947 */ /* 0x003fec0003800000 */
[----:B------:R-:W-:Y:S02]  /*0510*/  MOV R0, R18 ;  /* 0x0000001200007202 */ /* 0x000fe40000000f00 */
[----:B------:R-:W-:-:S07]  /*0520*/  MOV R6, 0x540 ;  /* 0x0000054000067802 */ /* 0x000fce0000000f00 */
[----:B------:R-:W-:Y:S05]  /*0530*/  CALL.REL.NOINC `($__internal_0_$__cuda_sm3x_div_rn_noftz_f32_slowpath) ;  /* 0x0000000400ec7944 */ /* 0x000fea0003c00000 */
[----:B------:R-:W-:-:S07]  /*0540*/  IMAD.MOV.U32 R7, RZ, RZ, R0 ;  /* 0x000000ffff077224 */ /* 0x000fce00078e0000 */
.L_x_6:
[----:B------:R-:W-:Y:S05]  /*0550*/  BSYNC.RECONVERGENT B0 ;  /* 0x0000000000007941 */ /* 0x000fea0003800200 */
.L_x_5:
[----:B------:R-:W-:Y:S01]  /*0560*/  FADD R0, R20, R7 ;  /* 0x0000000714007221 */ /* 0x000fe20000000000 */
[----:B------:R-:W-:Y:S01]  /*0570*/  BSSY.RECONVERGENT B0, `(.L_x_7) ;  /* 0x0000008000007945 */ /* 0x000fe20003800200 */
[----:B------:R-:W-:-:S03]  /*0580*/  IMAD.MOV.U32 R8, RZ, RZ, 0xff ;  /* 0x000000ffff087424 */ /* 0x000fc600078e00ff */
[----:B------:R-:W-:-:S13]  /*0590*/  FSETP.GT.AND P0, PT, R0, 255, PT ;  /* 0x437f00000000780b */ /* 0x000fda0003f04000 */
[----:B------:R-:W-:Y:S05]  /*05a0*/  @P0 BRA `(.L_x_8) ;  /* 0x0000000000100947 */ /* 0x000fea0003800000 */
[----:B------:R-:W-:Y:S02]  /*05b0*/  FSETP.GEU.AND P0, PT, R20, -R7, PT ;  /* 0x800000071400720b */ /* 0x000fe40003f0e000 */
[----:B------:R-:W-:-:S11]  /*05c0*/  PRMT R8, RZ, 0x7610, R8 ;  /* 0x00007610ff087816 */ /* 0x000fd60000000008 */
[----:B------:R-:W0:Y:S02]  /*05d0*/  @P0 F2I.U32.TRUNC.NTZ R0, R0 ;  /* 0x0000000000000305 */ /* 0x000e24000020f000 */
[----:B0-----:R-:W-:-:S07]  /*05e0*/  @P0 PRMT R8, R0, 0x7610, R8 ;  /* 0x0000761000080816 */ /* 0x001fce0000000008 */
.L_x_8:
[----:B------:R-:W-:Y:S05]  /*05f0*/  BSYNC.RECONVERGENT B0 ;  /* 0x0000000000007941 */ /* 0x000fea0003800200 */
.L_x_7:
        /* <DEDUP_REMOVED lines=13> */
[----:B------:R-:W-:Y:S01]  /*06d0*/  IMAD.MOV.U32 R0, RZ, RZ, R18 ;  /* 0x000000ffff007224 */ /* 0x000fe200078e0012 */
[----:B------:R-:W-:-:S07]  /*06e0*/  MOV R6, 0x700 ;  /* 0x0000070000067802 */ /* 0x000fce0000000f00 */
[----:B------:R-:W-:Y:S05]  /*06f0*/  CALL.REL.NOINC `($__internal_0_$__cuda_sm3x_div_rn_noftz_f32_slowpath) ;  /* 0x00000004007c7944 */ /* 0x000fea0003c00000 */
[----:B------:R-:W-:-:S07]  /*0700*/  IMAD.MOV.U32 R7, RZ, RZ, R0 ;  /* 0x000000ffff077224 */ /* 0x000fce00078e0000 */
.L_x_10:
[----:B------:R-:W-:Y:S05]  /*0710*/  BSYNC.RECONVERGENT B0 ;  /* 0x0000000000007941 */ /* 0x000fea0003800200 */
.L_x_9:
[----:B------:R-:W-:Y:S01]  /*0720*/  FADD R0, R20, R7 ;  /* 0x0000000714007221 */ /* 0x000fe20000000000 */
[----:B------:R-:W-:Y:S01]  /*0730*/  BSSY.RECONVERGENT B0, `(.L_x_11) ;  /* 0x0000008000007945 */ /* 0x000fe20003800200 */
[----:B------:R-:W-:-:S03]  /*0740*/  HFMA2 R8, -RZ, RZ, 0, 1.5199184417724609375e-05 ;  /* 0x000000ffff087431 */ /* 0x000fc600000001ff */
[----:B------:R-:W-:-:S13]  /*0750*/  FSETP.GT.AND P0, PT, R0, 255, PT ;  /* 0x437f00000000780b */ /* 0x000fda0003f04000 */
[----:B------:R-:W-:Y:S05]  /*0760*/  @P0 BRA `(.L_x_12) ;  /* 0x0000000000100947 */ /* 0x000fea0003800000 */
[----:B------:R-:W-:Y:S02]  /*0770*/  FSETP.GEU.AND P0, PT, R20, -R7, PT ;  /* 0x800000071400720b */ /* 0x000fe40003f0e000 */
[----:B------:R-:W-:-:S11]  /*0780*/  PRMT R8, RZ, 0x7610, R8 ;  /* 0x00007610ff087816 */ /* 0x000fd60000000008 */
[----:B------:R-:W0:Y:S02]  /*0790*/  @P0 F2I.U32.TRUNC.NTZ R0, R0 ;  /* 0x0000000000000305 */ /* 0x000e24000020f000 */
[----:B0-----:R-:W-:-:S07]  /*07a0*/  @P0 PRMT R8, R0, 0x7610, R8 ;  /* 0x0000761000080816 */ /* 0x001fce0000000008 */
.L_x_12:
[----:B------:R-:W-:Y:S05]  /*07b0*/  BSYNC.RECONVERGENT B0 ;  /* 0x0000000000007941 */ /* 0x000fea0003800200 */
.L_x_11:
        /* <DEDUP_REMOVED lines=17> */
.L_x_14:
[----:B------:R-:W-:Y:S05]  /*08d0*/  BSYNC.RECONVERGENT B0 ;  /* 0x0000000000007941 */ /* 0x000fea0003800200 */
.L_x_13:
        /* <DEDUP_REMOVED lines=9> */
.L_x_16:
[----:B------:R-:W-:Y:S05]  /*0970*/  BSYNC.RECONVERGENT B0 ;  /* 0x0000000000007941 */ /* 0x000fea0003800200 */
.L_x_15:
[----:B------:R0:W-:Y:S01]  /*0980*/  STG.E.U8 desc[UR8][R16.64+0x2], R8 ;  /* 0x0000020810007986 */ /* 0x0001e2000c101108 */
[----:B------:R-:W-:Y:S01]  /*0990*/  IADD3 R14, P0, PT, R14, 0x10, RZ ;  /* 0x000000100e0e7810 */ /* 0x000fe20007f1e0ff */
[----:B------:R-:W-:-:S03]  /*09a0*/  VIADD R9, R9, 0x4 ;  /* 0x0000000409097836 */ /* 0x000fc60000000000 */
[----:B------:R-:W-:Y:S01]  /*09b0*/  IADD3.X R15, PT, PT, RZ, R15, RZ, P0, !PT ;  /* 0x0000000fff0f7210 */ /* 0x000fe200007fe4ff */
[----:B------:R-:W-:Y:S08]  /*09c0*/  @P2 BRA `(.L_x_17) ;  /* 0xfffffff800142947 */ /* 0x000ff0000383ffff */
.L_x_0:
[----:B------:R-:W-:-:S13]  /*09d0*/  ISETP.NE.AND P0, PT, R4, RZ, PT ;  /* 0x000000ff0400720c */ /* 0x000fda0003f05270 */
[----:B------:R-:W-:Y:S05]  /*09e0*/  @!P0 EXIT ;  /* 0x000000000000894d */ /* 0x000fea0003800000 */
[----:B------:R-:W1:Y:S01]  /*09f0*/  LDC.64 R6, c[0x0][0x390] ;  /* 0x0000e400ff067b82 */ /* 0x000e620000000a00 */
[----:B------:R-:W-:Y:S01]  /*0a00*/  IMAD.IADD R9, R5, 0x1, R2 ;  /* 0x0000000105097824 */ /* 0x000fe200078e0202 */
[----:B------:R-:W2:Y:S01]  /*0a10*/  LDCU.64 UR4, c[0x0][0x388] ;  /* 0x00007100ff0477ac */ /* 0x000ea20008000a00 */
[----:B------:R-:W-:-:S05]  /*0a20*/  IMAD.MOV R14, RZ, RZ, -R4 ;  /* 0x000000ffff0e7224 */ /* 0x000fca00078e0a04 */
[----:B------:R-:W3:Y:S01]  /*0a30*/  LDC.64 R12, c[0x0][0x380] ;  /* 0x0000e000ff0c7b82 */ /* 0x000ee20000000a00 */
[----:B-1----:R-:W-:-:S04]  /*0a40*/  IMAD.WIDE.U32 R6, R2, 0x4, R6 ;  /* 0x0000000402067825 */ /* 0x002fc800078e0006 */
[----:B------:R-:W-:Y:S02]  /*0a50*/  IMAD.MOV.U32 R2, RZ, RZ, R6 ;  /* 0x000000ffff027224 */ /* 0x000fe400078e0006 */
[----:B--2---:R-:W-:-:S07]  /*0a60*/  IMAD.MOV.U32 R5, RZ, RZ, R7 ;  /* 0x000000ffff057224 */ /* 0x004fce00078e0007 */
.L_x_22:
[----:B-1-3--:R-:W-:Y:S01]  /*0a70*/  IMAD.WIDE R6, R9, 0x4, R12 ;  /* 0x0000000409067825 */ /* 0x00afe200078e020c */
[----:B------:R-:W-:-:S05]  /*0a80*/  MOV R4, R2 ;  /* 0x0000000200047202 */ /* 0x000fca0000000f00 */
[----:B------:R-:W0:Y:S04]  /*0a90*/  LDG.E R7, desc[UR8][R6.64] ;  /* 0x0000000806077981 */ /* 0x000e28000c1e1900 */
[----:B------:R-:W0:Y:S01]  /*0aa0*/  LDG.E R4, desc[UR8][R4.64] ;  /* 0x0000000804047981 */ /* 0x000e22000c1e1900 */
[----:B------:R-:W1:Y:S01]  /*0ab0*/  MUFU.RCP R0, R3 ;  /* 0x0000000300007308 */ /* 0x000e620000001000 */
[----:B------:R-:W-:Y:S01]  /*0ac0*/  VIADD R14, R14, 0x1 ;  /* 0x000000010e0e7836 */ /* 0x000fe20000000000 */
[----:B------:R-:W-:Y:S01]  /*0ad0*/  BSSY.RECONVERGENT B0, `(.L_x_18) ;  /* 0x000000f000007945 */ /* 0x000fe20003800200 */
[----:B------:R-:W-:-:S03]  /*0ae0*/  SHF.R.S32.HI R10, RZ, 0x1f, R9 ;  /* 0x0000001fff0a7819 */ /* 0x000fc60000011409 */
[----:B------:R-:W-:Y:S01]  /*0af0*/  ISETP.NE.AND P2, PT, R14, RZ, PT ;  /* 0x000000ff0e00720c */ /* 0x000fe20003f45270 */
[----:B-1----:R-:W-:-:S04]  /*0b00*/  FFMA R11, -R3, R0, 1 ;  /* 0x3f800000030b7423 */ /* 0x002fc80000000100 */
[----:B------:R-:W-:Y:S01]  /*0b10*/  FFMA R0, R0, R11, R0 ;  /* 0x0000000b00007223 */ /* 0x000fe20000000000 */
[----:B0-----:R-:W-:-:S04]  /*0b20*/  FADD R16, R7, -R4 ;  /* 0x8000000407107221 */ /* 0x001fc80000000000 */
[----:B------:R-:W0:Y:S01]  /*0b30*/  FCHK P0, R16, R3 ;  /* 0x0000000310007302 */ /* 0x000e220000000000 */
[----:B------:R-:W-:-:S04]  /*0b40*/  FFMA R11, R0, R16, RZ ;  /* 0x00000010000b7223 */ /* 0x000fc800000000ff */
[----:B------:R-:W-:-:S04]  /*0b50*/  FFMA R8, -R3, R11, R16 ;  /* 0x0000000b03087223 */ /* 0x000fc80000000110 */
[----:B------:R-:W-:Y:S01]  /*0b60*/  FFMA R11, R0, R8, R11 ;  /* 0x00000008000b7223 */ /* 0x000fe2000000000b */
[----:B0-----:R-:W-:Y:S06]  /*0b70*/  @!P0 BRA `(.L_x_19) ;  /* 0x0000000000108947 */ /* 0x001fec0003800000 */
[----:B------:R-:W-:Y:S01]  /*0b80*/  IMAD.MOV.U32 R0, RZ, RZ, R16 ;  /* 0x000000ffff007224 */ /* 0x000fe200078e0010 */
[----:B------:R-:W-:-:S07]  /*0b90*/  MOV R6, 0xbb0 ;  /* 0x00000bb000067802 */ /* 0x000fce0000000f00 */
[----:B------:R-:W-:Y:S05]  /*0ba0*/  CALL.REL.NOINC `($__internal_0_$__cuda_sm3x_div_rn_noftz_f32_slowpath) ;  /* 0x0000000000507944 */ /* 0x000fea0003c00000 */
[----:B------:R-:W-:-:S07]  /*0bb0*/  IMAD.MOV.U32 R11, RZ, RZ, R0 ;  /* 0x000000ffff0b7224 */ /* 0x000fce00078e0000 */
.L_x_19:
[----:B------:R-:W-:Y:S05]  /*0bc0*/  BSYNC.RECONVERGENT B0 ;  /* 0x0000000000007941 */ /* 0x000fea0003800200 */
.L_x_18:
        /* <DEDUP_REMOVED lines=9> */
.L_x_21:
[----:B------:R-:W-:Y:S05]  /*0c60*/  BSYNC.RECONVERGENT B0 ;  /* 0x0000000000007941 */ /* 0x000fea0003800200 */
.L_x_20:
[C---:B------:R-:W-:Y:S01]  /*0c70*/  IADD3 R6, P0, PT, R9.reuse, UR4, RZ ;  /* 0x0000000409067c10 */ /* 0x040fe2000ff1e0ff */
[----:B------:R-:W-:-:S03]  /*0c80*/  VIADD R9, R9, 0x1 ;  /* 0x0000000109097836 */ /* 0x000fc60000000000 */
[----:B------:R-:W-:Y:S02]  /*0c90*/  IADD3.X R7, PT, PT, R10, UR5, RZ, P0, !PT ;  /* 0x000000050a077c10 */ /* 0x000fe400087fe4ff */
[----:B------:R-:W-:-:S03]  /*0ca0*/  IADD3 R2, P0, PT, R2, 0x4, RZ ;  /* 0x0000000402027810 */ /* 0x000fc60007f1e0ff */
[----:B------:R1:W-:Y:S01]  /*0cb0*/  STG.E.U8 desc[UR8][R6.64], R0 ;  /* 0x0000000006007986 */ /* 0x0003e2000c101108 */
[----:B------:R-:W-:Y:S01]  /*0cc0*/  IADD3.X R5, PT, PT, RZ, R5, RZ, P0, !PT ;  /* 0x00000005ff057210 */ /* 0x000fe200007fe4ff */
[----:B------:R-:W-:Y:S08]  /*0cd0*/  @P2 BRA `(.L_x_22) ;  /* 0xfffffffc00642947 */ /* 0x000ff0000383ffff */
[----:B------:R-:W-:Y:S05]  /*0ce0*/  EXIT ;  /* 0x000000000000794d */ /* 0x000fea0003800000 */
        .weak           $__internal_0_$__cuda_sm3x_div_rn_noftz_f32_slowpath
        .type           $__internal_0_$__cuda_sm3x_div_rn_noftz_f32_slowpath,@function
        .size           $__internal_0_$__cuda_sm3x_div_rn_noftz_f32_slowpath,(.L_x_191 - $__internal_0_$__cuda_sm3x_div_rn_noftz_f32_slowpath)
$__internal_0_$__cuda_sm3x_div_rn_noftz_f32_slowpath:
[--C-:B------:R-:W-:Y:S01]  /*0cf0*/  SHF.R.U32.HI R7, RZ, 0x17, R3.reuse ;  /* 0x00000017ff077819 */ /* 0x100fe20000011603 */
[----:B------:R-:W-:Y:S01]  /*0d00*/  BSSY.RECONVERGENT B1, `(.L_x_23) ;  /* 0x0000063000017945 */ /* 0x000fe20003800200 */
[----:B------:R-:W-:Y:S01]  /*0d10*/  SHF.R.U32.HI R11, RZ, 0x17, R0 ;  /* 0x00000017ff0b7819 */ /* 0x000fe20000011600 */
[----:B------:R-:W-:Y:S01]  /*0d20*/  IMAD.MOV.U32 R21, RZ, RZ, R3 ;  /* 0x000000ffff157224 */ /* 0x000fe200078e0003 */
[----:B------:R-:W-:Y:S02]  /*0d30*/  LOP3.LUT R7, R7, 0xff, RZ, 0xc0, !PT ;  /* 0x000000ff07077812 */ /* 0x000fe400078ec0ff */
[----:B------:R-:W-:-:S03]  /*0d40*/  LOP3.LUT R11, R11, 0xff, RZ, 0xc0, !PT ;  /* 0x000000ff0b0b7812 */ /* 0x000fc600078ec0ff */
[----:B------:R-:W-:Y:S02]  /*0d50*/  VIADD R18, R7, 0xffffffff ;  /* 0xffffffff07127836 */ /* 0x000fe40000000000 */
[----:B------:R-:W-:-:S03]  /*0d60*/  VIADD R19, R11, 0xffffffff ;  /* 0xffffffff0b137836 */ /* 0x000fc60000000000 */
[----:B------:R-:W-:-:S04]  /*0d70*/  ISETP.GT.U32.AND P0, PT, R18, 0xfd, PT ;  /* 0x000000fd1200780c */ /* 0x000fc80003f04070 */
[----:B------:R-:W-:-:S13]  /*0d80*/  ISETP.GT.U32.OR P0, PT, R19, 0xfd, P0 ;  /* 0x000000fd1300780c */ /* 0x000fda0000704470 */
[----:B------:R-:W-:Y:S01]  /*0d90*/  @!P0 MOV R8, RZ ;  /* 0x000000ff00088202 */ /* 0x000fe20000000f00 */
[----:B------:R-:W-:Y:S06]  /*0da0*/  @!P0 BRA `(.L_x_24) ;  /* 0x00000000005c8947 */ /* 0x000fec0003800000 */
[----:B------:R-:W-:Y:S02]  /*0db0*/  FSETP.GTU.FTZ.AND P0, PT, |R0|, +INF , PT ;  /* 0x7f8000000000780b */ /* 0x000fe40003f1c200 */
[----:B------:R-:W-:-:S04]  /*0dc0*/  FSETP.GTU.FTZ.AND P1, PT, |R3|, +INF , PT ;  /* 0x7f8000000300780b */ /* 0x000fc80003f3c200 */
[----:B------:R-:W-:-:S13]  /*0dd0*/  PLOP3.LUT P0, PT, P0, P1, PT, 0xf8, 0x8f ;  /* 0x00000000008f781c */ /* 0x000fda0000703f70 */
[----:B------:R-:W-:Y:S05]  /*0de0*/  @P0 BRA `(.L_x_25) ;  /* 0x00000004004c0947 */ /* 0x000fea0003800000 */
[----:B------:R-:W-:-:S13]  /*0df0*/  LOP3.LUT P0, RZ, R21, 0x7fffffff, R0, 0xc8, !PT ;  /* 0x7fffffff15ff7812 */ /* 0x000fda000780c800 */
[----:B------:R-:W-:Y:S05]  /*0e00*/  @!P0 BRA `(.L_x_26) ;  /* 0x00000004003c8947 */ /* 0x000fea0003800000 */
[C---:B------:R-:W-:Y:S02]  /*0e10*/  FSETP.NEU.FTZ.AND P3, PT, |R0|.reuse, +INF , PT ;  /* 0x7f8000000000780b */ /* 0x040fe40003f7d200 */
[----:B------:R-:W-:Y:S02]  /*0e20*/  FSETP.NEU.FTZ.AND P1, PT, |R3|, +INF , PT ;  /* 0x7f8000000300780b */ /* 0x000fe40003f3d200 */
[----:B------:R-:W-:-:S11]  /*0e30*/  FSETP.NEU.FTZ.AND P0, PT, |R0|, +INF , PT ;  /* 0x7f8000000000780b */ /* 0x000fd60003f1d200 */
[----:B------:R-:W-:Y:S05]  /*0e40*/  @!P1 BRA !P3, `(.L_x_26) ;  /* 0x00000004002c9947 */ /* 0x000fea0005800000 */
[----:B------:R-:W-:-:S04]  /*0e50*/  LOP3.LUT P3, RZ, R0, 0x7fffffff, RZ, 0xc0, !PT ;  /* 0x7fffffff00ff7812 */ /* 0x000fc8000786c0ff */
[----:B------:R-:W-:-:S13]  /*0e60*/  PLOP3.LUT P1, PT, P1, P3, PT, 0x2f, 0xf2 ;  /* 0x0000000000f2781c */ /* 0x000fda0000f26577 */
[----:B------:R-:W-:Y:S05]  /*0e70*/  @P1 BRA `(.L_x_27) ;  /* 0x0000000400181947 */ /* 0x000fea0003800000 */
[----:B------:R-:W-:-:S04]  /*0e80*/  LOP3.LUT P1, RZ, R21, 0x7fffffff, RZ, 0xc0, !PT ;  /* 0x7fffffff15ff7812 */ /* 0x000fc8000782c0ff */
[----:B------:R-:W-:-:S13]  /*0e90*/  PLOP3.LUT P0, PT, P0, P1, PT, 0x2f, 0xf2 ;  /* 0x0000000000f2781c */ /* 0x000fda0000702577 */
[----:B------:R-:W-:Y:S05]  /*0ea0*/  @P0 BRA `(.L_x_28) ;  /* 0x0000000400000947 */ /* 0x000fea0003800000 */
[----:B------:R-:W-:Y:S02]  /*0eb0*/  ISETP.GE.AND P0, PT, R19, RZ, PT ;  /* 0x000000ff1300720c */ /* 0x000fe40003f06270 */
[----:B------:R-:W-:-:S11]  /*0ec0*/  ISETP.GE.AND P1, PT, R18, RZ, PT ;  /* 0x000000ff1200720c */ /* 0x000fd60003f26270 */
[----:B------:R-:W-:Y:S02]  /*0ed0*/  @P0 IMAD.MOV.U32 R8, RZ, RZ, RZ ;  /* 0x000000ffff080224 */ /* 0x000fe400078e00ff */
[----:B------:R-:W-:Y:S01]  /*0ee0*/  @!P0 FFMA R0, R0, 1.84467440737095516160e+19, RZ ;  /* 0x5f80000000008823 */ /* 0x000fe200000000ff */
[----:B------:R-:W-:Y:S02]  /*0ef0*/  @!P0 IMAD.MOV.U32 R8, RZ, RZ, -0x40 ;  /* 0xffffffc0ff088424 */ /* 0x000fe400078e00ff */
[----:B------:R-:W-:Y:S02]  /*0f00*/  @!P1 FFMA R21, R3, 1.84467440737095516160e+19, RZ ;  /* 0x5f80000003159823 */ /* 0x000fe400000000ff */
[----:B------:R-:W-:-:S07]  /*0f10*/  @!P1 VIADD R8, R8, 0x40 ;  /* 0x0000004008089836 */ /* 0x000fce0000000000 */
.L_x_24:
[----:B------:R-:W-:Y:S01]  /*0f20*/  LEA R18, R7, 0xc0800000, 0x17 ;  /* 0xc080000007127811 */ /* 0x000fe200078eb8ff */
[----:B------:R-:W-:Y:S01]  /*0f30*/  BSSY.RECONVERGENT B2, `(.L_x_29) ;  /* 0x0000036000027945 */ /* 0x000fe20003800200 */
[----:B------:R-:W-:-:S03]  /*0f40*/  IADD3 R11, PT, PT, R11, -0x7f, RZ ;  /* 0xffffff810b0b7810 */ /* 0x000fc60007ffe0ff */
[----:B------:R-:W-:Y:S02]  /*0f50*/  IMAD.IADD R23, R21, 0x1, -R18 ;  /* 0x0000000115177824 */ /* 0x000fe400078e0a12 */
[C---:B------:R-:W-:Y:S01]  /*0f60*/  IMAD R0, R11.reuse, -0x800000, R0 ;  /* 0xff8000000b007824 */ /* 0x040fe200078e0200 */
[----:B------:R-:W-:Y:S01]  /*0f70*/  IADD3 R11, PT, PT, R11, 0x7f, -R7 ;  /* 0x0000007f0b0b7810 */ /* 0x000fe20007ffe807 */
[----:B------:R-:W0:Y:S01]  /*0f80*/  MUFU.RCP R18, R23 ;  /* 0x0000001700127308 */ /* 0x000e220000001000 */
[----:B------:R-:W-:-:S03]  /*0f90*/  FADD.FTZ R19, -R23, -RZ ;  /* 0x800000ff17137221 */ /* 0x000fc60000010100 */
[----:B------:R-:W-:Y:S02]  /*0fa0*/  IMAD.IADD R11, R11, 0x1, R8 ;  /* 0x000000010b0b7824 */ /* 0x000fe400078e0208 */
[----:B0-----:R-:W-:-:S04]  /*0fb0*/  FFMA R21, R18, R19, 1 ;  /* 0x3f80000012157423 */ /* 0x001fc80000000013 */
[----:B------:R-:W-:-:S04]  /*0fc0*/  FFMA R21, R18, R21, R18 ;  /* 0x0000001512157223 */ /* 0x000fc80000000012 */
[----:B------:R-:W-:-:S04]  /*0fd0*/  FFMA R18, R0, R21, RZ ;  /* 0x0000001500127223 */ /* 0x000fc800000000ff */
[----:B------:R-:W-:-:S04]  /*0fe0*/  FFMA R22, R19, R18, R0 ;  /* 0x0000001213167223 */ /* 0x000fc80000000000 */
[----:B------:R-:W-:-:S04]  /*0ff0*/  FFMA R22, R21, R22, R18 ;  /* 0x0000001615167223 */ /* 0x000fc80000000012 */
[----:B------:R-:W-:-:S04]  /*1000*/  FFMA R19, R19, R22, R0 ;  /* 0x0000001613137223 */ /* 0x000fc80000000000 */
[----:B------:R-:W-:-:S05]  /*1010*/  FFMA R0, R21, R19, R22 ;  /* 0x0000001315007223 */ /* 0x000fca0000000016 */
[----:B------:R-:W-:-:S04]  /*1020*/  SHF.R.U32.HI R7, RZ, 0x17, R0 ;  /* 0x00000017ff077819 */ /* 0x000fc80000011600 */
[----:B------:R-:W-:-:S05]  /*1030*/  LOP3.LUT R8, R7, 0xff, RZ, 0xc0, !PT ;  /* 0x000000ff07087812 */ /* 0x000fca00078ec0ff */
[----:B------:R-:W-:-:S04]  /*1040*/  IMAD.IADD R7, R8, 0x1, R11 ;  /* 0x0000000108077824 */ /* 0x000fc800078e020b */
[----:B------:R-:W-:-:S05]  /*1050*/  VIADD R8, R7, 0xffffffff ;  /* 0xffffffff07087836 */ /* 0x000fca0000000000 */
[----:B------:R-:W-:-:S13]  /*1060*/  ISETP.GE.U32.AND P0, PT, R8, 0xfe, PT ;  /* 0x000000fe0800780c */ /* 0x000fda0003f06070 */
[----:B------:R-:W-:Y:S05]  /*1070*/  @!P0 BRA `(.L_x_30) ;  /* 0x0000000000808947 */ /* 0x000fea0003800000 */
[----:B------:R-:W-:-:S13]  /*1080*/  ISETP.GT.AND P0, PT, R7, 0xfe, PT ;  /* 0x000000fe0700780c */ /* 0x000fda0003f04270 */
[----:B------:R-:W-:Y:S05]  /*1090*/  @P0 BRA `(.L_x_31) ;  /* 0x00000000006c0947 */ /* 0x000fea0003800000 */
[----:B------:R-:W-:-:S13]  /*10a0*/  ISETP.GE.AND P0, PT, R7, 0x1, PT ;  /* 0x000000010700780c */ /* 0x000fda0003f06270 */
[----:B------:R-:W-:Y:S05]  /*10b0*/  @P0 BRA `(.L_x_32) ;  /* 0x0000000000740947 */ /* 0x000fea0003800000 */
[----:B------:R-:W-:Y:S02]  /*10c0*/  ISETP.GE.AND P0, PT, R7, -0x18, PT ;  /* 0xffffffe80700780c */ /* 0x000fe40003f06270 */
[----:B------:R-:W-:-:S11]  /*10d0*/  LOP3.LUT R0, R0, 0x80000000, RZ, 0xc0, !PT ;  /* 0x8000000000007812 */ /* 0x000fd600078ec0ff */
[----:B------:R-:W-:Y:S05]  /*10e0*/  @!P0 BRA `(.L_x_32) ;  /* 0x0000000000688947 */ /* 0x000fea0003800000 */
[CCC-:B------:R-:W-:Y:S01]  /*10f0*/  FFMA.RZ R8, R21.reuse, R19.reuse, R22.reuse ;  /* 0x0000001315087223 */ /* 0x1c0fe2000000c016 */
[CCC-:B------:R-:W-:Y:S01]  /*1100*/  FFMA.RP R11, R21.reuse, R19.reuse, R22.reuse ;  /* 0x00000013150b7223 */ /* 0x1c0fe20000008016 */
[----:B------:R-:W-:Y:S01]  /*1110*/  FFMA.RM R22, R21, R19, R22 ;  /* 0x0000001315167223 */ /* 0x000fe20000004016 */
[C---:B------:R-:W-:Y:S01]  /*1120*/  VIADD R18, R7.reuse, 0x20 ;  /* 0x0000002007127836 */ /* 0x040fe20000000000 */
[C---:B------:R-:W-:Y:S02]  /*1130*/  ISETP.NE.AND P3, PT, R7.reuse, RZ, PT ;  /* 0x000000ff0700720c */ /* 0x040fe40003f65270 */
[----:B------:R-:W-:Y:S02]  /*1140*/  LOP3.LUT R8, R8, 0x7fffff, RZ, 0xc0, !PT ;  /* 0x007fffff08087812 */ /* 0x000fe400078ec0ff */
[----:B------:R-:W-:Y:S02]  /*1150*/  ISETP.NE.AND P1, PT, R7, RZ, PT ;  /* 0x000000ff0700720c */ /* 0x000fe40003f25270 */
[----:B------:R-:W-:-:S02]  /*1160*/  LOP3.LUT R19, R8, 0x800000, RZ, 0xfc, !PT ;  /* 0x0080000008137812 */ /* 0x000fc400078efcff */
[----:B------:R-:W-:Y:S02]  /*1170*/  IADD3 R7, PT, PT, -R7, RZ, RZ ;  /* 0x000000ff07077210 */ /* 0x000fe40007ffe1ff */
[----:B------:R-:W-:Y:S02]  /*1180*/  SHF.L.U32 R18, R19, R18, RZ ;  /* 0x0000001213127219 */ /* 0x000fe400000006ff */
[----:B------:R-:W-:Y:S02]  /*1190*/  FSETP.NEU.FTZ.AND P0, PT, R11, R22, PT ;  /* 0x000000160b00720b */ /* 0x000fe40003f1d000 */
[----:B------:R-:W-:Y:S02]  /*11a0*/  SEL R8, R7, RZ, P3 ;  /* 0x000000ff07087207 */ /* 0x000fe40001800000 */
[----:B------:R-:W-:Y:S02]  /*11b0*/  ISETP.NE.AND P1, PT, R18, RZ, P1 ;  /* 0x000000ff1200720c */ /* 0x000fe40000f25270 */
[----:B------:R-:W-:-:S02]  /*11c0*/  SHF.R.U32.HI R19, RZ, R8, R19 ;  /* 0x00000008ff137219 */ /* 0x000fc40000011613 */
[----:B------:R-:W-:Y:S02]  /*11d0*/  PLOP3.LUT P0, PT, P0, P1, PT, 0xf8, 0x8f ;  /* 0x00000000008f781c */ /* 0x000fe40000703f70 */
[----:B------:R-:W-:Y:S02]  /*11e0*/  SHF.R.U32.HI R7, RZ, 0x1, R19 ;  /* 0x00000001ff077819 */ /* 0x000fe40000011613 */
[----:B------:R-:W-:-:S04]  /*11f0*/  SEL R8, RZ, 0x1, !P0 ;  /* 0x00000001ff087807 */ /* 0x000fc80004000000 */
[----:B------:R-:W-:-:S04]  /*1200*/  LOP3.LUT R8, R8, 0x1, R7, 0xf8, !PT ;  /* 0x0000000108087812 */ /* 0x000fc800078ef807 */
[----:B------:R-:W-:-:S05]  /*1210*/  LOP3.LUT R8, R8, R19, RZ, 0xc0, !PT ;  /* 0x0000001308087212 */ /* 0x000fca00078ec0ff */
[----:B------:R-:W-:-:S05]  /*1220*/  IMAD.IADD R7, R7, 0x1, R8 ;  /* 0x0000000107077824 */ /* 0x000fca00078e0208 */
[----:B------:R-:W-:Y:S01]  /*1230*/  LOP3.LUT R0, R7, R0, RZ, 0xfc, !PT ;  /* 0x0000000007007212 */ /* 0x000fe200078efcff */
[----:B------:R-:W-:Y:S06]  /*1240*/  BRA `(.L_x_32) ;  /* 0x0000000000107947 */ /* 0x000fec0003800000 */
.L_x_31:
[----:B------:R-:W-:-:S04]  /*1250*/  LOP3.LUT R0, R0, 0x80000000, RZ, 0xc0, !PT ;  /* 0x8000000000007812 */ /* 0x000fc800078ec0ff */
[----:B------:R-:W-:Y:S01]  /*1260*/  LOP3.LUT R0, R0, 0x7f800000, RZ, 0xfc, !PT ;  /* 0x7f80000000007812 */ /* 0x000fe200078efcff */
[----:B------:R-:W-:Y:S06]  /*1270*/  BRA `(.L_x_32) ;  /* 0x0000000000047947 */ /* 0x000fec0003800000 */
.L_x_30:
[----:B------:R-:W-:-:S07]  /*1280*/  IMAD R0, R11, 0x800000, R0 ;  /* 0x008000000b007824 */ /* 0x000fce00078e0200 */
.L_x_32:
[----:B------:R-:W-:Y:S05]  /*1290*/  BSYNC.RECONVERGENT B2 ;  /* 0x0000000000027941 */ /* 0x000fea0003800200 */
.L_x_29:
[----:B------:R-:W-:Y:S05]  /*12a0*/  BRA `(.L_x_33) ;  /* 0x0000000000207947 */ /* 0x000fea0003800000 */
.L_x_28:
[----:B------:R-:W-:-:S04]  /*12b0*/  LOP3.LUT R0, R21, 0x80000000, R0, 0x48, !PT ;  /* 0x8000000015007812 */ /* 0x000fc800078e4800 */
[----:B------:R-:W-:Y:S01]  /*12c0*/  LOP3.LUT R0, R0, 0x7f800000, RZ, 0xfc, !PT ;  /* 0x7f80000000007812 */ /* 0x000fe200078efcff */
[----:B------:R-:W-:Y:S06]  /*12d0*/  BRA `(.L_x_33) ;  /* 0x0000000000147947 */ /* 0x000fec0003800000 */
.L_x_27:
[----:B------:R-:W-:Y:S01]  /*12e0*/  LOP3.LUT R0, R21, 0x80000000, R0, 0x48, !PT ;  /* 0x8000000015007812 */ /* 0x000fe200078e4800 */
[----:B------:R-:W-:Y:S06]  /*12f0*/  BRA `(.L_x_33) ;  /* 0x00000000000c7947 */ /* 0x000fec0003800000 */
.L_x_26:
[----:B------:R-:W0:Y:S01]  /*1300*/  MUFU.RSQ R0, -QNAN ;  /* 0xffc0000000007908 */ /* 0x000e220000001400 */
[----:B------:R-:W-:Y:S05]  /*1310*/  BRA `(.L_x_33) ;  /* 0x0000000000047947 */ /* 0x000fea0003800000 */
.L_x_25:
[----:B------:R-:W-:-:S07]  /*1320*/  FADD.FTZ R0, R0, R3 ;  /* 0x0000000300007221 */ /* 0x000fce0000010000 */
.L_x_33:
[----:B------:R-:W-:Y:S05]  /*1330*/  BSYNC.RECONVERGENT B1 ;  /* 0x0000000000017941 */ /* 0x000fea0003800200 */
.L_x_23:
[----:B------:R-:W-:-:S04]  /*1340*/  IMAD.MOV.U32 R7, RZ, RZ, 0x0 ;  /* 0x00000000ff077424 */ /* 0x000fc800078e00ff */
[----:B0-----:R-:W-:Y:S05]  /*1350*/  RET.REL.NODEC R6 `(_Z12clear_kernelPfPhS_S_iiiii) ;  /* 0xffffffec06287950 */ /* 0x001fea0003c3ffff */
.L_x_34:
[----:B------:R-:W-:-:S00]  /*1360*/  BRA `(.L_x_34) ;  /* 0xfffffffc00fc7947 */ /* 0x000fc0000383ffff */
[----:B------:R-:W-:-:S00]  /*1370*/  NOP ;  /* 0x0000000000007918 */ /* 0x000fc00000000000 */
        /* <DEDUP_REMOVED lines=8> */
.L_x_191:


//--------------------- .text._Z16t_initial_kernelPfS_iii --------------------------
	.section	.text._Z16t_initial_kernelPfS_iii,"ax",@progbits
	.align	128
        .global         _Z16t_initial_kernelPfS_iii
        .type           _Z16t_initial_kernelPfS_iii,@function
        .size           _Z16t_initial_kernelPfS_iii,(.L_x_198 - _Z16t_initial_kernelPfS_iii)
        .other          _Z16t_initial_kernelPfS_iii,@"STO_CUDA_ENTRY STV_DEFAULT"
_Z16t_initial_kernelPfS_iii:
.text._Z16t_initial_kernelPfS_iii:
        /* <DEDUP_REMOVED lines=9> */
[----:B------:R-:W0:Y:S01]  /*0090*/  LDC.64 R2, c[0x0][0x380] ;  /* 0x0000e000ff027b82 */ /* 0x000e220000000a00 */
[----:B------:R-:W1:Y:S01]  /*00a0*/  LDCU.64 UR4, c[0x0][0x358] ;  /* 0x00006b00ff0477ac */ /* 0x000e620008000a00 */
[----:B------:R-:W-:-:S06]  /*00b0*/  HFMA2 R5, -RZ, RZ, 1.8623046875, 0.2249755859375 ;  /* 0x3f733333ff057431 */ /* 0x000fcc00000001ff */
[----:B------:R-:W2:Y:S01]  /*00c0*/  LDC.64 R6, c[0x0][0x388] ;  /* 0x0000e200ff067b82 */ /* 0x000ea20000000a00 */
[----:B0-----:R-:W-:-:S06]  /*00d0*/  IMAD.WIDE R2, R9, 0x4, R2 ;  /* 0x0000000409027825 */ /* 0x001fcc00078e0202 */
[----:B-1----:R-:W3:Y:S01]  /*00e0*/  LDG.E R2, desc[UR4][R2.64] ;  /* 0x0000000402027981 */ /* 0x002ee2000c1e1900 */
[----:B------:R-:W-:Y:S01]  /*00f0*/  UMOV UR6, 0x9999999a ;  /* 0x9999999a00067882 */ /* 0x000fe20000000000 */
[----:B------:R-:W-:Y:S01]  /*0100*/  UMOV UR7, 0x3fb99999 ;  /* 0x3fb9999900077882 */ /* 0x000fe20000000000 */
[----:B---3--:R-:W-:-:S04]  /*0110*/  FFMA R0, R2, -R5, 1 ;  /* 0x3f80000002007423 */ /* 0x008fc80000000805 */
[----:B------:R-:W0:Y:S02]  /*0120*/  F2F.F64.F32 R4, R0 ;  /* 0x0000000000047310 */ /* 0x000e240000201800 */
[----:B0-----:R-:W-:Y:S01]  /*0130*/  DSETP.GT.AND P0, PT, R4, UR6, PT ;  /* 0x0000000604007e2a */ /* 0x001fe2000bf04000 */
[----:B--2---:R-:W-:-:S05]  /*0140*/  IMAD.WIDE R4, R9, 0x4, R6 ;  /* 0x0000000409047825 */ /* 0x004fca00078e0206 */
[----:B------:R-:W-:-:S05]  /*0150*/  FSEL R7, R0, 0.10000000149011611938, P0 ;  /* 0x3dcccccd00077808 */ /* 0x000fca0000000000 */
[----:B------:R-:W-:Y:S01]  /*0160*/  STG.E desc[UR4][R4.64], R7 ;  /* 0x0000000704007986 */ /* 0x000fe2000c101904 */
[----:B------:R-:W-:Y:S05]  /*0170*/  EXIT ;  /* 0x000000000000794d */ /* 0x000fea0003800000 */
.L_x_35:
        /* <DEDUP_REMOVED lines=16> */
.L_x_198:


//--------------------- .text._Z24atomsLight_kernel_dividePfS_S_iii --------------------------
	.section	.text._Z24atomsLight_kernel_dividePfS_S_iii,"ax",@progbits
	.align	128
        .global         _Z24atomsLight_kernel_dividePfS_S_iii
        .type           _Z24atomsLight_kernel_dividePfS_S_iii,@function
        .size           _Z24atomsLight_kernel_dividePfS_S_iii,(.L_x_192 - _Z24atomsLight_kernel_dividePfS_S_iii)
        .other          _Z24atomsLight_kernel_dividePfS_S_iii,@"STO_CUDA_ENTRY STV_DEFAULT"
_Z24atomsLight_kernel_dividePfS_S_iii:
.text._Z24atomsLight_kernel_dividePfS_S_iii:
        /* <DEDUP_REMOVED lines=10> */
[----:B------:R-:W0:Y:S01]  /*00a0*/  LDCU.64 UR4, c[0x0][0x358] ;  /* 0x00006b00ff0477ac */ /* 0x000e220008000a00 */
[----:B------:R-:W1:Y:S06]  /*00b0*/  LDCU UR6, c[0x0][0x3a0] ;  /* 0x00007400ff0677ac */ /* 0x000e6c0008000800 */
[----:B------:R-:W2:Y:S01]  /*00c0*/  LDC.64 R4, c[0x0][0x380] ;  /* 0x0000e000ff047b82 */ /* 0x000ea20000000a00 */
[----:B0-----:R-:W3:Y:S01]  /*00d0*/  LDG.E R3, desc[UR4][R2.64] ;  /* 0x0000000402037981 */ /* 0x001ee2000c1e1900 */
[----:B-1----:R-:W-:-:S04]  /*00e0*/  IMAD R6, R6, UR6, RZ ;  /* 0x0000000606067c24 */ /* 0x002fc8000f8e02ff */
[----:B--2---:R-:W-:-:S05]  /*00f0*/  IMAD.WIDE R4, R6, 0x4, R4 ;  /* 0x0000000406047825 */ /* 0x004fca00078e0204 */
[----:B------:R-:W2:Y:S01]  /*0100*/  LDG.E R0, desc[UR4][R4.64] ;  /* 0x0000000404007981 */ /* 0x000ea2000c1e1900 */
[----:B------:R-:W-:Y:S01]  /*0110*/  BSSY.RECONVERGENT B0, `(.L_x_36) ;  /* 0x000000c000007945 */ /* 0x000fe20003800200 */
[----:B---3--:R-:W0:Y:S08]  /*0120*/  MUFU.RCP R8, R3 ;  /* 0x0000000300087308 */ /* 0x008e300000001000 */
[----:B--2---:R-:W1:Y:S01]  /*0130*/  FCHK P0, R0, R3 ;  /* 0x0000000300007302 */ /* 0x004e620000000000 */
[----:B0-----:R-:W-:-:S04]  /*0140*/  FFMA R7, -R3, R8, 1 ;  /* 0x3f80000003077423 */ /* 0x001fc80000000108 */
[----:B------:R-:W-:-:S04]  /*0150*/  FFMA R7, R8, R7, R8 ;  /* 0x0000000708077223 */ /* 0x000fc80000000008 */
[----:B------:R-:W-:-:S04]  /*0160*/  FFMA R8, R0, R7, RZ ;  /* 0x0000000700087223 */ /* 0x000fc800000000ff */
[----:B------:R-:W-:-:S04]  /*0170*/  FFMA R9, -R3, R8, R0 ;  /* 0x0000000803097223 */ /* 0x000fc80000000100 */
[----:B------:R-:W-:Y:S01]  /*0180*/  FFMA R11, R7, R9, R8 ;  /* 0x00000009070b7223 */ /* 0x000fe20000000008 */
[----:B-1----:R-:W-:Y:S06]  /*0190*/  @!P0 BRA `(.L_x_37) ;  /* 0x00000000000c8947 */ /* 0x002fec0003800000 */
[----:B------:R-:W-:-:S07]  /*01a0*/  MOV R2, 0x1c0 ;  /* 0x000001c000027802 */ /* 0x000fce0000000f00 */
[----:B------:R-:W-:Y:S05]  /*01b0*/  CALL.REL.NOINC `($__internal_1_$__cuda_sm3x_div_rn_noftz_f32_slowpath) ;  /* 0x0000000000a07944 */ /* 0x000fea0003c00000 */
[----:B------:R-:W-:-:S07]  /*01c0*/  IMAD.MOV.U32 R11, RZ, RZ, R0 ;  /* 0x000000ffff0b7224 */ /* 0x000fce00078e0000 */
.L_x_37:
[----:B------:R-:W-:Y:S05]  /*01d0*/  BSYNC.RECONVERGENT B0 ;  /* 0x0000000000007941 */ /* 0x000fea0003800200 */
.L_x_36:
[----:B------:R-:W0:Y:S08]  /*01e0*/  LDC.64 R2, c[0x0][0x388] ;  /* 0x0000e200ff027b82 */ /* 0x000e300000000a00 */
[----:B------:R-:W1:Y:S01]  /*01f0*/  LDC.64 R8, c[0x0][0x390] ;  /* 0x0000e400ff087b82 */ /* 0x000e620000000a00 */
[----:B0-----:R-:W-:-:S05]  /*0200*/  IMAD.WIDE R6, R6, 0x4, R2 ;  /* 0x0000000406067825 */ /* 0x001fca00078e0202 */
[----:B------:R0:W-:Y:S04]  /*0210*/  STG.E desc[UR4][R6.64], R11 ;  /* 0x0000000b06007986 */ /* 0x0001e8000c101904 */
[----:B-1----:R-:W2:Y:S04]  /*0220*/  LDG.E R3, desc[UR4][R8.64+0x4] ;  /* 0x0000040408037981 */ /* 0x002ea8000c1e1900 */
[----:B------:R-:W3:Y:S01]  /*0230*/  LDG.E R0, desc[UR4][R4.64+0x4] ;  /* 0x0000040404007981 */ /* 0x000ee2000c1e1900 */
[----:B------:R-:W-:Y:S01]  /*0240*/  BSSY.RECONVERGENT B0, `(.L_x_38) ;  /* 0x000000c000007945 */ /* 0x000fe20003800200 */
[----:B--2---:R-:W1:Y:S08]  /*0250*/  MUFU.RCP R2, R3 ;  /* 0x0000000300027308 */ /* 0x004e700000001000 */
[----:B---3--:R-:W2:Y:S01]  /*0260*/  FCHK P0, R0, R3 ;  /* 0x0000000300007302 */ /* 0x008ea20000000000 */
[----:B-1----:R-:W-:-:S04]  /*0270*/  FFMA R13, -R3, R2, 1 ;  /* 0x3f800000030d7423 */ /* 0x002fc80000000102 */
[----:B------:R-:W-:-:S04]  /*0280*/  FFMA R13, R2, R13, R2 ;  /* 0x0000000d020d7223 */ /* 0x000fc80000000002 */
[----:B------:R-:W-:-:S04]  /*0290*/  FFMA R2, R0, R13, RZ ;  /* 0x0000000d00027223 */ /* 0x000fc800000000ff */
[----:B------:R-:W-:-:S04]  /*02a0*/  FFMA R10, -R3, R2, R0 ;  /* 0x00000002030a7223 */ /* 0x000fc80000000100 */
[----:B------:R-:W-:Y:S01]  /*02b0*/  FFMA R13, R13, R10, R2 ;  /* 0x0000000a0d0d7223 */ /* 0x000fe20000000002 */
[----:B0-2---:R-:W-:Y:S06]  /*02c0*/  @!P0 BRA `(.L_x_39) ;  /* 0x00000000000c8947 */ /* 0x005fec0003800000 */
[----:B------:R-:W-:-:S07]  /*02d0*/  MOV R2, 0x2f0 ;  /* 0x000002f000027802 */ /* 0x000fce0000000f00 */
[----:B------:R-:W-:Y:S05]  /*02e0*/  CALL.REL.NOINC `($__internal_1_$__cuda_sm3x_div_rn_noftz_f32_slowpath) ;  /* 0x0000000000547944 */ /* 0x000fea0003c00000 */
[----:B------:R-:W-:-:S07]  /*02f0*/  IMAD.MOV.U32 R13, RZ, RZ, R0 ;  /* 0x000000ffff0d7224 */ /* 0x000fce00078e0000 */
.L_x_39:
[----:B------:R-:W-:Y:S05]  /*0300*/  BSYNC.RECONVERGENT B0 ;  /* 0x0000000000007941 */ /* 0x000fea0003800200 */
.L_x_38:
[----:B------:R-:W0:Y:S01]  /*0310*/  LDC.64 R2, c[0x0][0x390] ;  /* 0x0000e400ff027b82 */ /* 0x000e220000000a00 */
[----:B------:R1:W-:Y:S04]  /*0320*/  STG.E desc[UR4][R6.64+0x4], R13 ;  /* 0x0000040d06007986 */ /* 0x0003e8000c101904 */
[----:B------:R-:W2:Y:S04]  /*0330*/  LDG.E R0, desc[UR4][R4.64+0x8] ;  /* 0x0000080404007981 */ /* 0x000ea8000c1e1900 */
[----:B0-----:R-:W3:Y:S01]  /*0340*/  LDG.E R3, desc[UR4][R2.64+0x8] ;  /* 0x0000080402037981 */ /* 0x001ee2000c1e1900 */
[----:B------:R-:W-:Y:S01]  /*0350*/  BSSY.RECONVERGENT B0, `(.L_x_40) ;  /* 0x000000c000007945 */ /* 0x000fe20003800200 */
[----:B---3--:R-:W0:Y:S08]  /*0360*/  MUFU.RCP R8, R3 ;  /* 0x0000000300087308 */ /* 0x008e300000001000 */
[----:B--2---:R-:W2:Y:S01]  /*0370*/  FCHK P0, R0, R3 ;  /* 0x0000000300007302 */ /* 0x004ea20000000000 */
[----:B0-----:R-:W-:-:S04]  /*0380*/  FFMA R9, -R3, R8, 1 ;  /* 0x3f80000003097423 */ /* 0x001fc80000000108 */
[----:B------:R-:W-:-:S04]  /*0390*/  FFMA R9, R8, R9, R8 ;  /* 0x0000000908097223 */ /* 0x000fc80000000008 */
[----:B------:R-:W-:-:S04]  /*03a0*/  FFMA R8, R0, R9, RZ ;  /* 0x0000000900087223 */ /* 0x000fc800000000ff */
[----:B------:R-:W-:-:S04]  /*03b0*/  FFMA R10, -R3, R8, R0 ;  /* 0x00000008030a7223 */ /* 0x000fc80000000100 */
[----:B------:R-:W-:Y:S01]  /*03c0*/  FFMA R9, R9, R10, R8 ;  /* 0x0000000a09097223 */ /* 0x000fe20000000008 */
[----:B-12---:R-:W-:Y:S06]  /*03d0*/  @!P0 BRA `(.L_x_41) ;  /* 0x00000000000c8947 */ /* 0x006fec0003800000 */
[----:B------:R-:W-:-:S07]  /*03e0*/  MOV R2, 0x400 ;  /* 0x0000040000027802 */ /* 0x000fce0000000f00 */
[----:B------:R-:W-:Y:S05]  /*03f0*/  CALL.REL.NOINC `($__internal_1_$__cuda_sm3x_div_rn_noftz_f32_slowpath) ;  /* 0x0000000000107944 */ /* 0x000fea0003c00000 */
[----:B------:R-:W-:-:S07]  /*0400*/  IMAD.MOV.U32 R9, RZ, RZ, R0 ;  /* 0x000000ffff097224 */ /* 0x000fce00078e0000 */
.L_x_41:
[----:B------:R-:W-:Y:S05]  /*0410*/  BSYNC.RECONVERGENT B0 ;  /* 0x0000000000007941 */ /* 0x000fea0003800200 */
.L_x_40:
[----:B------:R-:W-:Y:S01]  /*0420*/  STG.E desc[UR4][R6.64+0x8], R9 ;  /* 0x0000080906007986 */ /* 0x000fe2000c101904 */
[----:B------:R-:W-:Y:S05]  /*0430*/  EXIT ;  /* 0x000000000000794d */ /* 0x000fea0003800000 */
        .weak           $__internal_1_$__cuda_sm3x_div_rn_noftz_f32_slowpath
        .type           $__internal_1_$__cuda_sm3x_div_rn_noftz_f32_slowpath,@function
        .size           $__internal_1_$__cuda_sm3x_div_rn_noftz_f32_slowpath,(.L_x_192 - $__internal_1_$__cuda_sm3x_div_rn_noftz_f32_slowpath)
$__internal_1_$__cuda_sm3x_div_rn_noftz_f32_slowpath:
[----:B------:R-:W-:Y:S01]  /*0440*/  SHF.R.U32.HI R9, RZ, 0x17, R3 ;  /* 0x00000017ff097819 */ /* 0x000fe20000011603 */
[----:B------:R-:W-:Y:S01]  /*0450*/  BSSY.RECONVERGENT B1, `(.L_x_42) ;  /* 0x0000062000017945 */ /* 0x000fe20003800200 */
[----:B------:R-:W-:Y:S02]  /*0460*/  SHF.R.U32.HI R8, RZ, 0x17, R0 ;  /* 0x00000017ff087819 */ /* 0x000fe40000011600 */
[----:B------:R-:W-:Y:S02]  /*0470*/  LOP3.LUT R14, R9, 0xff, RZ, 0xc0, !PT ;  /* 0x000000ff090e7812 */ /* 0x000fe400078ec0ff */
[----:B------:R-:W-:-:S03]  /*0480*/  LOP3.LUT R12, R8, 0xff, RZ, 0xc0, !PT ;  /* 0x000000ff080c7812 */ /* 0x000fc600078ec0ff */
[----:B------:R-:W-:Y:S02]  /*0490*/  VIADD R10, R14, 0xffffffff ;  /* 0xffffffff0e0a7836 */ /* 0x000fe40000000000 */
[----:B------:R-:W-:-:S03]  /*04a0*/  VIADD R9, R12, 0xffffffff ;  /* 0xffffffff0c097836 */ /* 0x000fc60000000000 */
[----:B------:R-:W-:-:S04]  /*04b0*/  ISETP.GT.U32.AND P0, PT, R10, 0xfd, PT ;  /* 0x000000fd0a00780c */ /* 0x000fc80003f04070 */
[----:B------:R-:W-:-:S13]  /*04c0*/  ISETP.GT.U32.OR P0, PT, R9, 0xfd, P0 ;  /* 0x000000fd0900780c */ /* 0x000fda0000704470 */
[----:B------:R-:W-:Y:S01]  /*04d0*/  @!P0 IMAD.MOV.U32 R8, RZ, RZ, RZ ;  /* 0x000000ffff088224 */ /* 0x000fe200078e00ff */
        /* <DEDUP_REMOVED lines=24> */
.L_x_43:
[----:B------:R-:W-:Y:S01]  /*0660*/  LEA R10, R14, 0xc0800000, 0x17 ;  /* 0xc08000000e0a7811 */ /* 0x000fe200078eb8ff */
[----:B------:R-:W-:Y:S03]  /*0670*/  BSSY.RECONVERGENT B2, `(.L_x_48) ;  /* 0x0000036000027945 */ /* 0x000fe60003800200 */
[----:B------:R-:W-:Y:S01]  /*0680*/  IADD3 R10, PT, PT, -R10, R3, RZ ;  /* 0x000000030a0a7210 */ /* 0x000fe20007ffe1ff */
[----:B------:R-:W-:-:S03]  /*0690*/  VIADD R3, R12, 0xffffff81 ;  /* 0xffffff810c037836 */ /* 0x000fc60000000000 */
[----:B------:R-:W0:Y:S01]  /*06a0*/  MUFU.RCP R9, R10 ;  /* 0x0000000a00097308 */ /* 0x000e220000001000 */
[----:B------:R-:W-:Y:S01]  /*06b0*/  FADD.FTZ R11, -R10, -RZ ;  /* 0x800000ff0a0b7221 */ /* 0x000fe20000010100 */
[----:B------:R-:W-:-:S03]  /*06c0*/  IMAD R0, R3, -0x800000, R0 ;  /* 0xff80000003007824 */ /* 0x000fc600078e0200 */
[----:B0-----:R-:W-:-:S04]  /*06d0*/  FFMA R12, R9, R11, 1 ;  /* 0x3f800000090c7423 */ /* 0x001fc8000000000b */
[----:B------:R-:W-:-:S04]  /*06e0*/  FFMA R16, R9, R12, R9 ;  /* 0x0000000c09107223 */ /* 0x000fc80000000009 */
[----:B------:R-:W-:-:S04]  /*06f0*/  FFMA R9, R0, R16, RZ ;  /* 0x0000001000097223 */ /* 0x000fc800000000ff */
[----:B------:R-:W-:-:S04]  /*0700*/  FFMA R12, R11, R9, R0 ;  /* 0x000000090b0c7223 */ /* 0x000fc80000000000 */
[----:B------:R-:W-:Y:S01]  /*0710*/  FFMA R13, R16, R12, R9 ;  /* 0x0000000c100d7223 */ /* 0x000fe20000000009 */
[----:B------:R-:W-:-:S03]  /*0720*/  IADD3 R9, PT, PT, R3, 0x7f, -R14 ;  /* 0x0000007f03097810 */ /* 0x000fc60007ffe80e */
[----:B------:R-:W-:Y:S02]  /*0730*/  FFMA R12, R11, R13, R0 ;  /* 0x0000000d0b0c7223 */ /* 0x000fe40000000000 */
[----:B------:R-:W-:Y:S02]  /*0740*/  IMAD.IADD R9, R9, 0x1, R8 ;  /* 0x0000000109097824 */ /* 0x000fe400078e0208 */
        /* <DEDUP_REMOVED lines=15> */
[C---:B------:R-:W-:Y:S02]  /*0840*/  VIADD R10, R11.reuse, 0x20 ;  /* 0x000000200b0a7836 */ /* 0x040fe40000000000 */
[CCC-:B------:R-:W-:Y:S01]  /*0850*/  FFMA.RM R8, R16.reuse, R12.reuse, R13.reuse ;  /* 0x0000000c10087223 */ /* 0x1c0fe2000000400d */
[----:B------:R-:W-:Y:S02]  /*0860*/  ISETP.NE.AND P2, PT, R11, RZ, PT ;  /* 0x000000ff0b00720c */ /* 0x000fe40003f45270 */
[----:B------:R-:W-:Y:S01]  /*0870*/  LOP3.LUT R9, R3, 0x7fffff, RZ, 0xc0, !PT ;  /* 0x007fffff03097812 */ /* 0x000fe200078ec0ff */
[----:B------:R-:W-:Y:S01]  /*0880*/  FFMA.RP R3, R16, R12, R13 ;  /* 0x0000000c10037223 */ /* 0x000fe2000000800d */
        /* <DEDUP_REMOVED lines=16> */
.L_x_50:
[----:B------:R-:W-:-:S04]  /*0990*/  LOP3.LUT R0, R0, 0x80000000, RZ, 0xc0, !PT ;  /* 0x8000000000007812 */ /* 0x000fc800078ec0ff */
[----:B------:R-:W-:Y:S01]  /*09a0*/  LOP3.LUT R0, R0, 0x7f800000, RZ, 0xfc, !PT ;  /* 0x7f80000000007812 */ /* 0x000fe200078efcff */
[----:B------:R-:W-:Y:S06]  /*09b0*/  BRA `(.L_x_51) ;  /* 0x0000000000047947 */ /* 0x000fec0003800000 */
.L_x_49:
[----:B------:R-:W-:-:S07]  /*09c0*/  IMAD R0, R9, 0x800000, R0 ;  /* 0x0080000009007824 */ /* 0x000fce00078e0200 */
.L_x_51:
[----:B------:R-:W-:Y:S05]  /*09d0*/  BSYNC.RECONVERGENT B2 ;  /* 0x0000000000027941 */ /* 0x000fea0003800200 */
.L_x_48:
[----:B------:R-:W-:Y:S05]  /*09e0*/  BRA `(.L_x_52) ;  /* 0x0000000000207947 */ /* 0x000fea0003800000 */
.L_x_47:
[----:B------:R-:W-:-:S04]  /*09f0*/  LOP3.LUT R0, R3, 0x80000000, R0, 0x48, !PT ;  /* 0x8000000003007812 */ /* 0x000fc800078e4800 */
[----:B------:R-:W-:Y:S01]  /*0a00*/  LOP3.LUT R0, R0, 0x7f800000, RZ, 0xfc, !PT ;  /* 0x7f80000000007812 */ /* 0x000fe200078efcff */
[----:B------:R-:W-:Y:S06]  /*0a10*/  BRA `(.L_x_52) ;  /* 0x0000000000147947 */ /* 0x000fec0003800000 */
.L_x_46:
[----:B------:R-:W-:Y:S01]  /*0a20*/  LOP3.LUT R0, R3, 0x80000000, R0, 0x48, !PT ;  /* 0x8000000003007812 */ /* 0x000fe200078e4800 */
[----:B------:R-:W-:Y:S06]  /*0a30*/  BRA `(.L_x_52) ;  /* 0x00000000000c7947 */ /* 0x000fec0003800000 */
.L_x_45:
[----:B------:R-:W0:Y:S01]  /*0a40*/  MUFU.RSQ R0, -QNAN ;  /* 0xffc0000000007908 */ /* 0x000e220000001400 */
[----:B------:R-:W-:Y:S05]  /*0a50*/  BRA `(.L_x_52) ;  /* 0x0000000000047947 */ /* 0x000fea0003800000 */
.L_x_44:
[----:B------:R-:W-:-:S07]  /*0a60*/  FADD.FTZ R0, R0, R3 ;  /* 0x0000000300007221 */ /* 0x000fce0000010000 */
.L_x_52:
[----:B------:R-:W-:Y:S05]  /*0a70*/  BSYNC.RECONVERGENT B1 ;  /* 0x0000000000017941 */ /* 0x000fea0003800200 */
.L_x_42:
[----:B------:R-:W-:-:S04]  /*0a80*/  IMAD.MOV.U32 R3, RZ, RZ, 0x0 ;  /* 0x00000000ff037424 */ /* 0x000fc800078e00ff */
[----:B0-----:R-:W-:Y:S05]  /*0a90*/  RET.REL.NODEC R2 `(_Z24atomsLight_kernel_dividePfS_S_iii) ;  /* 0xfffffff402587950 */ /* 0x001fea0003c3ffff */
.L_x_53:
        /* <DEDUP_REMOVED lines=14> */
.L_x_192:


//--------------------- .text._Z17atomsLight_kernelPfS_PiS_S_S_iiii --------------------------
	.section	.text._Z17atomsLight_kernelPfS_PiS_S_S_iiii,"ax",@progbits
	.align	128
        .global         _Z17atomsLight_kernelPfS_PiS_S_S_iiii
        .type           _Z17atomsLight_kernelPfS_PiS_S_S_iiii,@function
        .size           _Z17atomsLight_kernelPfS_PiS_S_S_iiii,(.L_x_200 - _Z17atomsLight_kernelPfS_PiS_S_S_iiii)
        .other          _Z17atomsLight_kernelPfS_PiS_S_S_iiii,@"STO_CUDA_ENTRY STV_DEFAULT"
_Z17atomsLight_kernelPfS_PiS_S_S_iiii:
.text._Z17atomsLight_kernelPfS_PiS_S_S_iiii:
[----:B------:R-:W-:Y:S01]  /*0000*/  LDC R1, c[0x0][0x37c] ;  /* 0x0000df00ff017b82 */ /* 0x000fe20000000800 */
[----:B------:R-:W0:Y:S02]  /*0010*/  S2R R0, SR_TID.X ;  /* 0x0000000000007919 */ /* 0x000e240000002100 */
[----:B0-----:R-:W-:-:S13]  /*0020*/  ISETP.NE.AND P0, PT, R0, RZ, PT ;  /* 0x000000ff0000720c */ /* 0x001fda0003f05270 */
[----:B------:R-:W-:Y:S05]  /*0030*/  @P0 EXIT ;  /* 0x000000000000094d */ /* 0x000fea0003800000 */
[----:B------:R-:W0:Y:S01]  /*0040*/  LDC.64 R8, c[0x0][0x3b0] ;  /* 0x0000ec00ff087b82 */ /* 0x000e220000000a00 */
[----:B------:R-:W1:Y:S07]  /*0050*/  LDCU.64 UR16, c[0x0][0x358] ;  /* 0x00006b00ff1077ac */ /* 0x000e6e0008000a00 */
[----:B------:R-:W1:Y:S08]  /*0060*/  LDC.64 R2, c[0x0][0x388] ;  /* 0x0000e200ff027b82 */ /* 0x000e700000000a00 */
[----:B------:R-:W2:Y:S01]  /*0070*/  LDC.64 R4, c[0x0][0x390] ;  /* 0x0000e400ff047b82 */ /* 0x000ea20000000a00 */
[----:B0-----:R-:W-:-:S05]  /*0080*/  IMAD R7, R9, R8, RZ ;  /* 0x0000000809077224 */ /* 0x001fca00078e02ff */
[----:B------:R-:W-:Y:S02]  /*0090*/  ISETP.GE.AND P0, PT, R7, 0x80000, PT ;  /* 0x000800000700780c */ /* 0x000fe40003f06270 */
[----:B------:R-:W-:Y:S01]  /*00a0*/  SHF.R.S32.HI R8, RZ, 0x1f, R7 ;  /* 0x0000001fff087819 */ /* 0x000fe20000011407 */
[----:B-1----:R0:W5:Y:S03]  /*00b0*/  LDG.E R0, desc[UR16][R2.64] ;  /* 0x0000001002007981 */ /* 0x002166000c1e1900 */
[----:B------:R-:W-:Y:S01]  /*00c0*/  LEA.HI R7, R8, R7, RZ, 0x13 ;  /* 0x0000000708077211 */ /* 0x000fe200078f98ff */
[----:B--2---:R0:W5:Y:S03]  /*00d0*/  LDG.E R6, desc[UR16][R4.64+0x8000] ;  /* 0x0080001004067981 */ /* 0x004166000c1e1900 */
[----:B------:R-:W-:-:S03]  /*00e0*/  SHF.R.S32.HI R7, RZ, 0x13, R7 ;  /* 0x00000013ff077819 */ /* 0x000fc60000011407 */
[----:B------:R-:W-:Y:S05]  /*00f0*/  @!P0 BRA `(.L_x_54) ;  /* 0x0000000800408947 */ /* 0x000fea0003800000 */
[C---:B0-----:R-:W-:Y:S01]  /*0100*/  VIADD R2, R7.reuse, 0xffffffff ;  /* 0xffffffff07027836 */ /* 0x041fe20000000000 */
[----:B------:R-:W-:Y:S01]  /*0110*/  LOP3.LUT R25, R7, 0x7, RZ, 0xc0, !PT ;  /* 0x0000000707197812 */ /* 0x000fe200078ec0ff */
[----:B------:R-:W-:-:S03]  /*0120*/  IMAD.MOV.U32 R8, RZ, RZ, RZ ;  /* 0x000000ffff087224 */ /* 0x000fc600078e00ff */
[----:B------:R-:W-:Y:S02]  /*0130*/  ISETP.GE.U32.AND P2, PT, R2, 0x7, PT ;  /* 0x000000070200780c */ /* 0x000fe40003f46070 */
[----:B------:R-:W-:-:S11]  /*0140*/  ISETP.NE.AND P1, PT, R25, RZ, PT ;  /* 0x000000ff1900720c */ /* 0x000fd60003f25270 */
[----:B------:R-:W-:Y:S05]  /*0150*/  @!P2 BRA `(.L_x_55) ;  /* 0x000000040010a947 */ /* 0x000fea0003800000 */
[----:B------:R-:W0:Y:S01]  /*0160*/  LDCU.64 UR8, c[0x0][0x388] ;  /* 0x00007100ff0877ac */ /* 0x000e220008000a00 */
[----:B------:R-:W1:Y:S01]  /*0170*/  S2UR UR5, SR_CgaCtaId ;  /* 0x00000000000579c3 */ /* 0x000e620000008800 */
[C---:B------:R-:W-:Y:S01]  /*0180*/  LOP3.LUT R2, R7.reuse, 0xffff, RZ, 0xc0, !PT ;  /* 0x0000ffff07027812 */ /* 0x040fe200078ec0ff */
[----:B------:R-:W2:Y:S01]  /*0190*/  LDCU.64 UR10, c[0x0][0x390] ;  /* 0x00007200ff0a77ac */ /* 0x000ea20008000a00 */
[----:B------:R-:W-:Y:S02]  /*01a0*/  LOP3.LUT R8, R7, 0xff8, RZ, 0xc0, !PT ;  /* 0x00000ff807087812 */ /* 0x000fe400078ec0ff */
[----:B------:R-:W-:Y:S01]  /*01b0*/  SHF.R.U32.HI R2, RZ, 0x3, R2 ;  /* 0x00000003ff027819 */ /* 0x000fe20000011602 */
[----:B------:R-:W-:-:S04]  /*01c0*/  UMOV UR4, 0x400 ;  /* 0x0000040000047882 */ /* 0x000fc80000000000 */
[----:B------:R-:W-:-:S05]  /*01d0*/  IMAD.SHL.U32 R2, R2, 0x8, RZ ;  /* 0x0000000802027824 */ /* 0x000fca00078e00ff */
[----:B------:R-:W-:Y:S01]  /*01e0*/  LOP3.LUT R9, R2, 0xff8, RZ, 0xe2, !PT ;  /* 0x00000ff802097812 */ /* 0x000fe200078ee2ff */
[----:B0-----:R-:W-:-:S04]  /*01f0*/  UIADD3 UR7, UP0, UPT, UR8, 0x10, URZ ;  /* 0x0000001008077890 */ /* 0x001fc8000ff1e0ff */
[----:B------:R-:W-:Y:S01]  /*0200*/  UIADD3.X UR8, UPT, UPT, URZ, UR9, URZ, UP0, !UPT ;  /* 0x00000009ff087290 */ /* 0x000fe200087fe4ff */
[----:B------:R-:W-:Y:S01]  /*0210*/  IMAD.MOV R9, RZ, RZ, -R9 ;  /* 0x000000ffff097224 */ /* 0x000fe200078e0a09 */
[----:B--2---:R-:W-:Y:S01]  /*0220*/  UIADD3 UR6, UP0, UPT, UR10, 0x801c, URZ ;  /* 0x0000801c0a067890 */ /* 0x004fe2000ff1e0ff */
[----:B------:R-:W-:Y:S01]  /*0230*/  IMAD.U32 R4, RZ, RZ, UR7 ;  /* 0x00000007ff047e24 */ /* 0x000fe2000f8e00ff */
[----:B-1----:R-:W-:Y:S02]  /*0240*/  ULEA UR4, UR5, UR4, 0x18 ;  /* 0x0000000405047291 */ /* 0x002fe4000f8ec0ff */
[----:B------:R-:W-:Y:S01]  /*0250*/  UIADD3.X UR5, UPT, UPT, URZ, UR11, URZ, UP0, !UPT ;  /* 0x0000000bff057290 */ /* 0x000fe200087fe4ff */
[----:B------:R-:W-:Y:S01]  /*0260*/  MOV R5, UR8 ;  /* 0x0000000800057c02 */ /* 0x000fe20008000f00 */
[----:B------:R-:W-:Y:S01]  /*0270*/  IMAD.U32 R2, RZ, RZ, UR6 ;  /* 0x00000006ff027e24 */ /* 0x000fe2000f8e00ff */
[----:B------:R-:W-:-:S03]  /*0280*/  UIADD3 UR4, UPT, UPT, UR4, 0x200, URZ ;  /* 0x0000020004047890 */ /* 0x000fc6000fffe0ff */
[----:B------:R-:W-:-:S09]  /*0290*/  IMAD.U32 R3, RZ, RZ, UR5 ;  /* 0x00000005ff037e24 */ /* 0x000fd2000f8e00ff */
.L_x_56:
[----:B0-----:R-:W2:Y:S04]  /*02a0*/  LDG.E R21, desc[UR16][R2.64+-0x1c] ;  /* 0xffffe41002157981 */ /* 0x001ea8000c1e1900 */
[----:B------:R-:W3:Y:S04]  /*02b0*/  LDG.E R23, desc[UR16][R2.64+-0x18] ;  /* 0xffffe81002177981 */ /* 0x000ee8000c1e1900 */
[----:B------:R-:W4:Y:S04]  /*02c0*/  LDG.E R24, desc[UR16][R2.64+-0x14] ;  /* 0xffffec1002187981 */ /* 0x000f28000c1e1900 */
[----:B------:R-:W4:Y:S04]  /*02d0*/  LDG.E R26, desc[UR16][R2.64+-0x10] ;  /* 0xfffff010021a7981 */ /* 0x000f28000c1e1900 */
[----:B------:R-:W4:Y:S04]  /*02e0*/  LDG.E R18, desc[UR16][R2.64+-0xc] ;  /* 0xfffff41002127981 */ /* 0x000f28000c1e1900 */
[----:B------:R-:W4:Y:S04]  /*02f0*/  LDG.E R16, desc[UR16][R2.64+-0x8] ;  /* 0xfffff81002107981 */ /* 0x000f28000c1e1900 */
[----:B------:R-:W4:Y:S04]  /*0300*/  LDG.E R15, desc[UR16][R2.64+-0x4] ;  /* 0xfffffc10020f7981 */ /* 0x000f28000c1e1900 */
[----:B------:R0:W4:Y:S04]  /*0310*/  LDG.E R14, desc[UR16][R2.64] ;  /* 0x00000010020e7981 */ /* 0x000128000c1e1900 */
[----:B------:R-:W4:Y:S04]  /*0320*/  LDG.E R20, desc[UR16][R4.64+-0x10] ;  /* 0xfffff01004147981 */ /* 0x000f28000c1e1900 */
[----:B------:R-:W4:Y:S04]  /*0330*/  LDG.E R22, desc[UR16][R4.64+-0xc] ;  /* 0xfffff41004167981 */ /* 0x000f28000c1e1900 */
[----:B------:R-:W4:Y:S04]  /*0340*/  LDG.E R19, desc[UR16][R4.64+-0x8] ;  /* 0xfffff81004137981 */ /* 0x000f28000c1e1900 */
[----:B------:R-:W4:Y:S04]  /*0350*/  LDG.E R10, desc[UR16][R4.64+-0x4] ;  /* 0xfffffc10040a7981 */ /* 0x000f28000c1e1900 */
[----:B------:R-:W4:Y:S04]  /*0360*/  LDG.E R17, desc[UR16][R4.64] ;  /* 0x0000001004117981 */ /* 0x000f28000c1e1900 */
[----:B------:R-:W4:Y:S04]  /*0370*/  LDG.E R12, desc[UR16][R4.64+0x4] ;  /* 0x00000410040c7981 */ /* 0x000f28000c1e1900 */
[----:B------:R-:W4:Y:S04]  /*0380*/  LDG.E R13, desc[UR16][R4.64+0x8] ;  /* 0x00000810040d7981 */ /* 0x000f28000c1e1900 */
[----:B------:R1:W4:Y:S01]  /*0390*/  LDG.E R11, desc[UR16][R4.64+0xc] ;  /* 0x00000c10040b7981 */ /* 0x000322000c1e1900 */
[----:B------:R-:W-:-:S05]  /*03a0*/  VIADD R9, R9, 0x8 ;  /* 0x0000000809097836 */ /* 0x000fca0000000000 */
[----:B------:R-:W-:Y:S02]  /*03b0*/  ISETP.NE.AND P2, PT, R9, RZ, PT ;  /* 0x000000ff0900720c */ /* 0x000fe40003f45270 */
[----:B0-----:R-:W-:Y:S02]  /*03c0*/  IADD3 R2, P4, PT, R2, 0x20, RZ ;  /* 0x0000002002027810 */ /* 0x001fe40007f9e0ff */
[----:B-1----:R-:W-:Y:S02]  /*03d0*/  IADD3 R4, P3, PT, R4, 0x20, RZ ;  /* 0x0000002004047810 */ /* 0x002fe40007f7e0ff */
[----:B------:R-:W-:-:S03]  /*03e0*/  IADD3.X R3, PT, PT, RZ, R3, RZ, P4, !PT ;  /* 0x00000003ff037210 */ /* 0x000fc600027fe4ff */
[----:B------:R-:W-:Y:S01]  /*03f0*/  IMAD.X R5, RZ, RZ, R5, P3 ;  /* 0x000000ffff057224 */ /* 0x000fe200018e0605 */
[----:B--2---:R-:W-:Y:S02]  /*0400*/  I2FP.F32.S32 R21, R21 ;  /* 0x0000001500157245 */ /* 0x004fe40000201400 */
[----:B---3--:R-:W-:Y:S02]  /*0410*/  I2FP.F32.S32 R23, R23 ;  /* 0x0000001700177245 */ /* 0x008fe40000201400 */
[----:B----4-:R-:W-:Y:S02]  /*0420*/  I2FP.F32.S32 R24, R24 ;  /* 0x0000001800187245 */ /* 0x010fe40000201400 */
[----:B------:R-:W-:Y:S02]  /*0430*/  I2FP.F32.S32 R26, R26 ;  /* 0x0000001a001a7245 */ /* 0x000fe40000201400 */
[----:B------:R-:W-:Y:S02]  /*0440*/  I2FP.F32.S32 R18, R18 ;  /* 0x0000001200127245 */ /* 0x000fe40000201400 */
[----:B------:R-:W-:-:S02]  /*0450*/  I2FP.F32.S32 R16, R16 ;  /* 0x0000001000107245 */ /* 0x000fc40000201400 */
[----:B------:R-:W-:Y:S02]  /*0460*/  I2FP.F32.S32 R15, R15 ;  /* 0x0000000f000f7245 */ /* 0x000fe40000201400 */
[----:B------:R-:W-:Y:S01]  /*0470*/  I2FP.F32.S32 R14, R14 ;  /* 0x0000000e000e7245 */ /* 0x000fe20000201400 */
[----:B------:R0:W-:Y:S04]  /*0480*/  STS [UR4], R21 ;  /* 0x00000015ff007988 */ /* 0x0001e80008000804 */
[----:B------:R0:W-:Y:S04]  /*0490*/  STS [UR4+-0x200], R20 ;  /* 0xfffe0014ff007988 */ /* 0x0001e80008000804 */
[----:B------:R0:W-:Y:S04]  /*04a0*/  STS [UR4+-0x1fc], R22 ;  /* 0xfffe0416ff007988 */ /* 0x0001e80008000804 */
[----:B------:R0:W-:Y:S04]  /*04b0*/  STS [UR4+0x4], R23 ;  /* 0x00000417ff007988 */ /* 0x0001e80008000804 */
        /* <DEDUP_REMOVED lines=11> */
[----:B------:R0:W-:Y:S01]  /*0570*/  STS [UR4+0x1c], R14 ;  /* 0x00001c0eff007988 */ /* 0x0001e20008000804 */
[----:B------:R-:W-:Y:S01]  /*0580*/  UIADD3 UR4, UPT, UPT, UR4, 0x20, URZ ;  /* 0x0000002004047890 */ /* 0x000fe2000fffe0ff */
[----:B------:R-:W-:Y:S11]  /*0590*/  @P2 BRA `(.L_x_56) ;  /* 0xfffffffc00402947 */ /* 0x000ff6000383ffff */
.L_x_55:
[----:B------:R-:W-:Y:S05]  /*05a0*/  @!P1 BRA `(.L_x_54) ;  /* 0x0000000400149947 */ /* 0x000fea0003800000 */
[----:B------:R-:W-:Y:S02]  /*05b0*/  ISETP.GE.U32.AND P1, PT, R25, 0x4, PT ;  /* 0x000000041900780c */ /* 0x000fe40003f26070 */
[----:B0-----:R-:W-:-:S04]  /*05c0*/  LOP3.LUT R18, R7, 0x3, RZ, 0xc0, !PT ;  /* 0x0000000307127812 */ /* 0x001fc800078ec0ff */
[----:B------:R-:W-:-:S07]  /*05d0*/  ISETP.NE.AND P2, PT, R18, RZ, PT ;  /* 0x000000ff1200720c */ /* 0x000fce0003f45270 */
[----:B------:R-:W-:Y:S06]  /*05e0*/  @!P1 BRA `(.L_x_57) ;  /* 0x0000000000749947 */ /* 0x000fec0003800000 */
[----:B------:R-:W0:Y:S08]  /*05f0*/  LDC.64 R4, c[0x0][0x390] ;  /* 0x0000e400ff047b82 */ /* 0x000e300000000a00 */
[----:B------:R-:W1:Y:S01]  /*0600*/  LDC.64 R2, c[0x0][0x388] ;  /* 0x0000e200ff027b82 */ /* 0x000e620000000a00 */
[----:B0-----:R-:W-:-:S05]  /*0610*/  IMAD.WIDE.U32 R4, R8, 0x4, R4 ;  /* 0x0000000408047825 */ /* 0x001fca00078e0004 */
[----:B------:R-:W2:Y:S01]  /*0620*/  LDG.E R11, desc[UR16][R4.64+0x8000] ;  /* 0x00800010040b7981 */ /* 0x000ea2000c1e1900 */
[----:B-1----:R-:W-:-:S03]  /*0630*/  IMAD.WIDE.U32 R2, R8, 0x4, R2 ;  /* 0x0000000408027825 */ /* 0x002fc600078e0002 */
[----:B------:R-:W3:Y:S04]  /*0640*/  LDG.E R12, desc[UR16][R4.64+0x8004] ;  /* 0x00800410040c7981 */ /* 0x000ee8000c1e1900 */
[----:B------:R-:W4:Y:S04]  /*0650*/  LDG.E R14, desc[UR16][R4.64+0x8008] ;  /* 0x00800810040e7981 */ /* 0x000f28000c1e1900 */
[----:B------:R4:W4:Y:S04]  /*0660*/  LDG.E R16, desc[UR16][R4.64+0x800c] ;  /* 0x00800c1004107981 */ /* 0x000928000c1e1900 */
[----:B------:R-:W4:Y:S04]  /*0670*/  LDG.E R9, desc[UR16][R2.64] ;  /* 0x0000001002097981 */ /* 0x000f28000c1e1900 */
[----:B------:R-:W4:Y:S04]  /*0680*/  LDG.E R13, desc[UR16][R2.64+0x4] ;  /* 0x00000410020d7981 */ /* 0x000f28000c1e1900 */
[----:B------:R-:W4:Y:S04]  /*0690*/  LDG.E R17, desc[UR16][R2.64+0x8] ;  /* 0x0000081002117981 */ /* 0x000f28000c1e1900 */
[----:B------:R0:W4:Y:S01]  /*06a0*/  LDG.E R19, desc[UR16][R2.64+0xc] ;  /* 0x00000c1002137981 */ /* 0x000122000c1e1900 */
[----:B------:R-:W1:Y:S01]  /*06b0*/  S2R R15, SR_CgaCtaId ;  /* 0x00000000000f7919 */ /* 0x000e620000008800 */
[----:B------:R-:W-:-:S04]  /*06c0*/  MOV R10, 0x400 ;  /* 0x00000400000a7802 */ /* 0x000fc80000000f00 */
[----:B-1----:R-:W-:-:S05]  /*06d0*/  LEA R15, R15, R10, 0x18 ;  /* 0x0000000a0f0f7211 */ /* 0x002fca00078ec0ff */
[C---:B------:R-:W-:Y:S02]  /*06e0*/  IMAD R10, R8.reuse, 0x4, R15 ;  /* 0x00000004080a7824 */ /* 0x040fe400078e020f */
[----:B------:R-:W-:Y:S01]  /*06f0*/  VIADD R8, R8, 0x4 ;  /* 0x0000000408087836 */ /* 0x000fe20000000000 */
[----:B--2---:R-:W-:Y:S02]  /*0700*/  I2FP.F32.S32 R11, R11 ;  /* 0x0000000b000b7245 */ /* 0x004fe40000201400 */
[----:B---3--:R-:W-:Y:S02]  /*0710*/  I2FP.F32.S32 R15, R12 ;  /* 0x0000000c000f7245 */ /* 0x008fe40000201400 */
[----:B----4-:R-:W-:Y:S02]  /*0720*/  I2FP.F32.S32 R5, R14 ;  /* 0x0000000e00057245 */ /* 0x010fe40000201400 */
[----:B0-----:R-:W-:Y:S01]  /*0730*/  I2FP.F32.S32 R3, R16 ;  /* 0x0000001000037245 */ /* 0x001fe20000201400 */
[----:B------:R0:W-:Y:S04]  /*0740*/  STS [R10+0x200], R11 ;  /* 0x0002000b0a007388 */ /* 0x0001e80000000800 */
[----:B------:R0:W-:Y:S04]  /*0750*/  STS [R10], R9 ;  /* 0x000000090a007388 */ /* 0x0001e80000000800 */
[----:B------:R0:W-:Y:S04]  /*0760*/  STS [R10+0x4], R13 ;  /* 0x0000040d0a007388 */ /* 0x0001e80000000800 */
[----:B------:R0:W-:Y:S04]  /*0770*/  STS [R10+0x8], R17 ;  /* 0x000008110a007388 */ /* 0x0001e80000000800 */
[----:B------:R0:W-:Y:S04]  /*0780*/  STS [R10+0xc], R19 ;  /* 0x00000c130a007388 */ /* 0x0001e80000000800 */
[----:B------:R0:W-:Y:S04]  /*0790*/  STS [R10+0x204], R15 ;  /* 0x0002040f0a007388 */ /* 0x0001e80000000800 */
[----:B------:R0:W-:Y:S04]  /*07a0*/  STS [R10+0x208], R5 ;  /* 0x000208050a007388 */ /* 0x0001e80000000800 */
[----:B------:R0:W-:Y:S02]  /*07b0*/  STS [R10+0x20c], R3 ;  /* 0x00020c030a007388 */ /* 0x0001e40000000800 */
.L_x_57:
[----:B------:R-:W-:Y:S05]  /*07c0*/  @!P2 BRA `(.L_x_54) ;  /* 0x00000000008ca947 */ /* 0x000fea0003800000 */
[----:B------:R-:W-:Y:S02]  /*07d0*/  ISETP.NE.AND P1, PT, R18, 0x1, PT ;  /* 0x000000011200780c */ /* 0x000fe40003f25270 */
[----:B------:R-:W-:-:S04]  /*07e0*/  LOP3.LUT R2, R7, 0x1, RZ, 0xc0, !PT ;  /* 0x0000000107027812 */ /* 0x000fc800078ec0ff */
[----:B------:R-:W-:-:S07]  /*07f0*/  ISETP.NE.U32.AND P2, PT, R2, 0x1, PT ;  /* 0x000000010200780c */ /* 0x000fce0003f45070 */
[----:B------:R-:W1:Y:S01]  /*0800*/  @P1 S2R R12, SR_CgaCtaId ;  /* 0x00000000000c1919 */ /* 0x000e620000008800 */
[----:B0-----:R-:W0:Y:S01]  /*0810*/  @P1 LDC.64 R4, c[0x0][0x388] ;  /* 0x0000e200ff041b82 */ /* 0x001e220000000a00 */
[----:B------:R-:W-:-:S07]  /*0820*/  @P1 MOV R9, 0x400 ;  /* 0x0000040000091802 */ /* 0x000fce0000000f00 */
[----:B------:R-:W2:Y:S08]  /*0830*/  @P1 LDC.64 R10, c[0x0][0x390] ;  /* 0x0000e400ff0a1b82 */ /* 0x000eb00000000a00 */
[----:B------:R-:W3:Y:S08]  /*0840*/  @!P2 LDC.64 R14, c[0x0][0x390] ;  /* 0x0000e400ff0eab82 */ /* 0x000ef00000000a00 */
[----:B------:R-:W4:Y:S01]  /*0850*/  @!P2 LDC.64 R2, c[0x0][0x388] ;  /* 0x0000e200ff02ab82 */ /* 0x000f220000000a00 */
[----:B0-----:R-:W-:-:S05]  /*0860*/  @P1 IMAD.WIDE.U32 R4, R8, 0x4, R4 ;  /* 0x0000000408041825 */ /* 0x001fca00078e0004 */
[----:B------:R-:W4:Y:S01]  /*0870*/  @P1 LDG.E R18, desc[UR16][R4.64+0x4] ;  /* 0x0000041004121981 */ /* 0x000f22000c1e1900 */
[----:B-1----:R-:W-:Y:S01]  /*0880*/  @P1 LEA R9, R12, R9, 0x18 ;  /* 0x000000090c091211 */ /* 0x002fe200078ec0ff */
[----:B--2---:R-:W-:-:S04]  /*0890*/  @P1 IMAD.WIDE.U32 R12, R8, 0x4, R10 ;  /* 0x00000004080c1825 */ /* 0x004fc800078e000a */
[C---:B------:R-:W-:Y:S01]  /*08a0*/  @P1 IMAD R9, R8.reuse, 0x4, R9 ;  /* 0x0000000408091824 */ /* 0x040fe200078e0209 */
[----:B------:R-:W2:Y:S01]  /*08b0*/  @P1 LDG.E R17, desc[UR16][R12.64+0x8004] ;  /* 0x008004100c111981 */ /* 0x000ea2000c1e1900 */
[----:B------:R-:W-:-:S04]  /*08c0*/  @P1 VIADD R8, R8, 0x2 ;  /* 0x0000000208081836 */ /* 0x000fc80000000000 */
[C---:B---3--:R-:W-:Y:S02]  /*08d0*/  @!P2 IMAD.WIDE.U32 R10, R8.reuse, 0x4, R14 ;  /* 0x00000004080aa825 */ /* 0x048fe400078e000e */
[----:B------:R0:W3:Y:S02]  /*08e0*/  @P1 LDG.E R15, desc[UR16][R12.64+0x8000] ;  /* 0x008000100c0f1981 */ /* 0x0000e4000c1e1900 */
[----:B----4-:R-:W-:Y:S02]  /*08f0*/  @!P2 IMAD.WIDE.U32 R2, R8, 0x4, R2 ;  /* 0x000000040802a825 */ /* 0x010fe400078e0002 */
[----:B------:R-:W4:Y:S04]  /*0900*/  @!P2 LDG.E R10, desc[UR16][R10.64+0x8000] ;  /* 0x008000100a0aa981 */ /* 0x000f28000c1e1900 */
[----:B------:R-:W4:Y:S04]  /*0910*/  @P1 LDG.E R14, desc[UR16][R4.64] ;  /* 0x00000010040e1981 */ /* 0x000f28000c1e1900 */
[----:B------:R-:W4:Y:S01]  /*0920*/  @!P2 LDG.E R2, desc[UR16][R2.64] ;  /* 0x000000100202a981 */ /* 0x000f22000c1e1900 */
[----:B------:R-:W1:Y:S01]  /*0930*/  @!P2 S2R R19, SR_CgaCtaId ;  /* 0x000000000013a919 */ /* 0x000e620000008800 */
[----:B------:R-:W-:-:S04]  /*0940*/  @!P2 MOV R16, 0x400 ;  /* 0x000004000010a802 */ /* 0x000fc80000000f00 */
[----:B-1----:R-:W-:-:S04]  /*0950*/  @!P2 LEA R19, R19, R16, 0x18 ;  /* 0x000000101313a211 */ /* 0x002fc800078ec0ff */
[----:B0-----:R-:W-:Y:S01]  /*0960*/  @!P2 LEA R13, R8, R19, 0x2 ;  /* 0x00000013080da211 */ /* 0x001fe200078e10ff */
[----:B------:R1:W-:Y:S01]  /*0970*/  @P1 STS [R9+0x4], R18 ;  /* 0x0000041209001388 */ /* 0x0003e20000000800 */
[----:B--2---:R-:W-:Y:S02]  /*0980*/  @P1 I2FP.F32.S32 R20, R17 ;  /* 0x0000001100141245 */ /* 0x004fe40000201400 */
[----:B---3--:R-:W-:-:S03]  /*0990*/  @P1 I2FP.F32.S32 R16, R15 ;  /* 0x0000000f00101245 */ /* 0x008fc60000201400 */
[----:B------:R1:W-:Y:S01]  /*09a0*/  @P1 STS [R9+0x204], R20 ;  /* 0x0002041409001388 */ /* 0x0003e20000000800 */
[----:B----4-:R-:W-:-:S03]  /*09b0*/  @!P2 I2FP.F32.S32 R8, R10 ;  /* 0x0000000a0008a245 */ /* 0x010fc60000201400 */
[----:B------:R1:W-:Y:S04]  /*09c0*/  @P1 STS [R9+0x200], R16 ;  /* 0x0002001009001388 */ /* 0x0003e80000000800 */
[----:B------:R1:W-:Y:S04]  /*09d0*/  @P1 STS [R9], R14 ;  /* 0x0000000e09001388 */ /* 0x0003e80000000800 */
[----:B------:R1:W-:Y:S04]  /*09e0*/  @!P2 STS [R13], R2 ;  /* 0x000000020d00a388 */ /* 0x0003e80000000800 */
[----:B------:R1:W-:Y:S02]  /*09f0*/  @!P2 STS [R13+0x200], R8 ;  /* 0x000200080d00a388 */ /* 0x0003e40000000800 */
.L_x_54:
[----:B------:R-:W-:Y:S06]  /*0a00*/  BAR.SYNC.DEFER_BLOCKING 0x0 ;  /* 0x0000000000007b1d */ /* 0x000fec0000010000 */
[----:B------:R-:W-:Y:S05]  /*0a10*/  @!P0 BRA `(.L_x_58) ;  /* 0x0000000400b88947 */ /* 0x000fea0003800000 */
[C---:B01----:R-:W-:Y:S01]  /*0a20*/  VIADD R2, R7.reuse, 0xffffffff ;  /* 0xffffffff07027836 */ /* 0x043fe20000000000 */
[----:B------:R-:W-:-:S04]  /*0a30*/  LOP3.LUT R16, R7, 0x7, RZ, 0xc0, !PT ;  /* 0x0000000707107812 */ /* 0x000fc800078ec0ff */
[----:B------:R-:W-:Y:S01]  /*0a40*/  ISETP.GE.U32.AND P1, PT, R2, 0x7, PT ;  /* 0x000000070200780c */ /* 0x000fe20003f26070 */
[----:B------:R-:W-:Y:S01]  /*0a50*/  IMAD.MOV.U32 R2, RZ, RZ, RZ ;  /* 0x000000ffff027224 */ /* 0x000fe200078e00ff */
[----:B------:R-:W-:-:S11]  /*0a60*/  ISETP.NE.AND P0, PT, R16, RZ, PT ;  /* 0x000000ff1000720c */ /* 0x000fd60003f05270 */
[----:B------:R-:W-:Y:S05]  /*0a70*/  @!P1 BRA `(.L_x_59) ;  /* 0x0000000000c09947 */ /* 0x000fea0003800000 */
[----:B------:R-:W0:Y:S01]  /*0a80*/  S2UR UR5, SR_CgaCtaId ;  /* 0x00000000000579c3 */ /* 0x000e220000008800 */
[----:B------:R-:W-:Y:S01]  /*0a90*/  LOP3.LUT R2, R7, 0xffff, RZ, 0xc0, !PT ;  /* 0x0000ffff07027812 */ /* 0x000fe200078ec0ff */
[----:B------:R-:W-:-:S03]  /*0aa0*/  UMOV UR4, 0x400 ;  /* 0x0000040000047882 */ /* 0x000fc60000000000 */
[----:B------:R-:W-:-:S05]  /*0ab0*/  SHF.R.U32.HI R2, RZ, 0x3, R2 ;  /* 0x00000003ff027819 */ /* 0x000fca0000011602 */
[----:B------:R-:W-:-:S05]  /*0ac0*/  IMAD.SHL.U32 R2, R2, 0x8, RZ ;  /* 0x0000000802027824 */ /* 0x000fca00078e00ff */
[----:B------:R-:W-:Y:S02]  /*0ad0*/  LOP3.LUT R3, R2, 0xff8, RZ, 0xe2, !PT ;  /* 0x00000ff802037812 */ /* 0x000fe400078ee2ff */
[----:B------:R-:W-:-:S03]  /*0ae0*/  LOP3.LUT R2, R7, 0xff8, RZ, 0xc0, !PT ;  /* 0x00000ff807027812 */ /* 0x000fc600078ec0ff */
[----:B------:R-:W-:Y:S01]  /*0af0*/  IMAD.MOV R3, RZ, RZ, -R3 ;  /* 0x000000ffff037224 */ /* 0x000fe200078e0a03 */
[----:B0-----:R-:W-:-:S04]  /*0b00*/  ULEA UR4, UR5, UR4, 0x18 ;  /* 0x0000000405047291 */ /* 0x001fc8000f8ec0ff */
[----:B------:R-:W-:-:S12]  /*0b10*/  UIADD3 UR4, UPT, UPT, UR4, 0x200, URZ ;  /* 0x0000020004047890 */ /* 0x000fd8000fffe0ff */
.L_x_60:
[----:B----4-:R-:W0:Y:S01]  /*0b20*/  LDS.128 R8, [UR4+-0x200] ;  /* 0xfffe0004ff087984 */ /* 0x010e220008000c00 */
[----:B------:R-:W-:-:S03]  /*0b30*/  VIADD R3, R3, 0x8 ;  /* 0x0000000803037836 */ /* 0x000fc60000000000 */
[----:B------:R-:W-:Y:S01]  /*0b40*/  LDS.128 R12, [UR4+-0x1f0] ;  /* 0xfffe1004ff0c7984 */ /* 0x000fe20008000c00 */
[----:B0----5:R-:W-:-:S13]  /*0b50*/  FSETP.GEU.AND P1, PT, R0, R8, PT ;  /* 0x000000080000720b */ /* 0x021fda0003f2e000 */
[----:B------:R-:W-:Y:S01]  /*0b60*/  @!P1 MOV R0, R8 ;  /* 0x0000000800009202 */ /* 0x000fe20000000f00 */
[----:B------:R-:W0:Y:S03]  /*0b70*/  @!P1 LDS R4, [UR4] ;  /* 0x00000004ff049984 */ /* 0x000e260008000800 */
[----:B------:R-:W-:-:S13]  /*0b80*/  FSETP.GEU.AND P2, PT, R0, R9, PT ;  /* 0x000000090000720b */ /* 0x000fda0003f4e000 */
[----:B------:R-:W-:Y:S01]  /*0b90*/  @!P2 IMAD.MOV.U32 R0, RZ, RZ, R9 ;  /* 0x000000ffff00a224 */ /* 0x000fe200078e0009 */
[----:B-1----:R-:W1:Y:S04]  /*0ba0*/  @!P2 LDS R8, [UR4+0x4] ;  /* 0x00000404ff08a984 */ /* 0x002e680008000800 */
[----:B------:R-:W-:-:S13]  /*0bb0*/  FSETP.GEU.AND P4, PT, R0, R10, PT ;  /* 0x0000000a0000720b */ /* 0x000fda0003f8e000 */
[----:B------:R-:W-:Y:S01]  /*0bc0*/  @!P4 IMAD.MOV.U32 R0, RZ, RZ, R10 ;  /* 0x000000ffff00c224 */ /* 0x000fe200078e000a */
[----:B------:R-:W2:Y:S04]  /*0bd0*/  @!P4 LDS R9, [UR4+0x8] ;  /* 0x00000804ff09c984 */ /* 0x000ea80008000800 */
[----:B------:R-:W-:Y:S01]  /*0be0*/  FSETP.GEU.AND P3, PT, R0, R11, PT ;  /* 0x0000000b0000720b */ /* 0x000fe20003f6e000 */
[----:B0-----:R0:W3:-:S12]  /*0bf0*/  @!P1 F2I.TRUNC.NTZ R6, R4 ;  /* 0x0000000400069305 */ /* 0x0010d8000020f100 */
[----:B------:R-:W-:Y:S01]  /*0c00*/  @!P3 IMAD.MOV.U32 R0, RZ, RZ, R11 ;  /* 0x000000ffff00b224 */ /* 0x000fe200078e000b */
[----:B------:R-:W4:Y:S04]  /*0c10*/  @!P3 LDS R10, [UR4+0xc] ;  /* 0x00000c04ff0ab984 */ /* 0x000f280008000800 */
[----:B------:R-:W-:Y:S01]  /*0c20*/  FSETP.GEU.AND P1, PT, R0, R12, PT ;  /* 0x0000000c0000720b */ /* 0x000fe20003f2e000 */
[----:B-1----:R1:W0:-:S12]  /*0c30*/  @!P2 F2I.TRUNC.NTZ R6, R8 ;  /* 0x000000080006a305 */ /* 0x002218000020f100 */
[----:B------:R-:W-:Y:S01]  /*0c40*/  @!P1 IMAD.MOV.U32 R0, RZ, RZ, R12 ;  /* 0x000000ffff009224 */ /* 0x000fe200078e000c */
[----:B------:R-:W3:Y:S04]  /*0c50*/  @!P1 LDS R5, [UR4+0x10] ;  /* 0x00001004ff059984 */ /* 0x000ee80008000800 */
[----:B------:R-:W-:Y:S01]  /*0c60*/  FSETP.GEU.AND P2, PT, R0, R13, PT ;  /* 0x0000000d0000720b */ /* 0x000fe20003f4e000 */
[----:B--2---:R2:W0:-:S12]  /*0c70*/  @!P4 F2I.TRUNC.NTZ R6, R9 ;  /* 0x000000090006c305 */ /* 0x004418000020f100 */
[----:B------:R-:W-:Y:S01]  /*0c80*/  @!P2 MOV R0, R13 ;  /* 0x0000000d0000a202 */ /* 0x000fe20000000f00 */
[----:B------:R-:W2:Y:S03]  /*0c90*/  @!P2 LDS R11, [UR4+0x14] ;  /* 0x00001404ff0ba984 */ /* 0x000ea60008000800 */
[----:B------:R-:W-:Y:S01]  /*0ca0*/  FSETP.GEU.AND P4, PT, R0, R14, PT ;  /* 0x0000000e0000720b */ /* 0x000fe20003f8e000 */
[----:B----4-:R4:W1:-:S12]  /*0cb0*/  @!P3 F2I.TRUNC.NTZ R6, R10 ;  /* 0x0000000a0006b305 */ /* 0x010858000020f100 */
[----:B------:R-:W-:Y:S01]  /*0cc0*/  @!P4 IMAD.MOV.U32 R0, RZ, RZ, R14 ;  /* 0x000000ffff00c224 */ /* 0x000fe200078e000e */
[----:B0-----:R-:W0:Y:S04]  /*0cd0*/  @!P4 LDS R4, [UR4+0x18] ;  /* 0x00001804ff04c984 */ /* 0x001e280008000800 */
[----:B------:R-:W-:Y:S01]  /*0ce0*/  FSETP.GEU.AND P3, PT, R0, R15, PT ;  /* 0x0000000f0000720b */ /* 0x000fe20003f6e000 */
[----:B---3--:R4:W3:Y:S01]  /*0cf0*/  @!P1 F2I.TRUNC.NTZ R6, R5 ;  /* 0x0000000500069305 */ /* 0x0088e2000020f100 */
[----:B------:R-:W-:-:S11]  /*0d00*/  ISETP.NE.AND P1, PT, R3, RZ, PT ;  /* 0x000000ff0300720c */ /* 0x000fd60003f25270 */
[----:B-1----:R-:W1:Y:S01]  /*0d10*/  @!P3 LDS R8, [UR4+0x1c] ;  /* 0x00001c04ff08b984 */ /* 0x002e620008000800 */
[----:B------:R-:W-:Y:S01]  /*0d20*/  UIADD3 UR4, UPT, UPT, UR4, 0x20, URZ ;  /* 0x0000002004047890 */ /* 0x000fe2000fffe0ff */
[----:B------:R-:W-:Y:S01]  /*0d30*/  @!P3 IMAD.MOV.U32 R0, RZ, RZ, R15 ;  /* 0x000000ffff00b224 */ /* 0x000fe200078e000f */
[----:B--2---:R4:W2:Y:S08]  /*0d40*/  @!P2 F2I.TRUNC.NTZ R6, R11 ;  /* 0x0000000b0006a305 */ /* 0x0048b0000020f100 */
[----:B0-----:R4:W0:Y:S08]  /*0d50*/  @!P4 F2I.TRUNC.NTZ R6, R4 ;  /* 0x000000040006c305 */ /* 0x001830000020f100 */
[----:B-1----:R4:W1:Y:S01]  /*0d60*/  @!P3 F2I.TRUNC.NTZ R6, R8 ;  /* 0x000000080006b305 */ /* 0x002862000020f100 */
[----:B0-23--:R-:W-:Y:S05]  /*0d70*/  @P1 BRA `(.L_x_60) ;  /* 0xfffffffc00681947 */ /* 0x00dfea000383ffff */
.L_x_59:
[----:B------:R-:W-:Y:S05]  /*0d80*/  @!P0 BRA `(.L_x_58) ;  /* 0x0000000000dc8947 */ /* 0x000fea0003800000 */
[----:B------:R-:W-:Y:S02]  /*0d90*/  ISETP.GE.U32.AND P1, PT, R16, 0x4, PT ;  /* 0x000000041000780c */ /* 0x000fe40003f26070 */
[----:B------:R-:W-:-:S04]  /*0da0*/  LOP3.LUT R12, R7, 0x3, RZ, 0xc0, !PT ;  /* 0x00000003070c7812 */ /* 0x000fc800078ec0ff */
[----:B------:R-:W-:-:S07]  /*0db0*/  ISETP.NE.AND P0, PT, R12, RZ, PT ;  /* 0x000000ff0c00720c */ /* 0x000fce0003f05270 */
[----:B------:R-:W-:Y:S06]  /*0dc0*/  @!P1 BRA `(.L_x_61) ;  /* 0x00000000005c9947 */ /* 0x000fec0003800000 */
[----:B----4-:R-:W0:Y:S01]  /*0dd0*/  S2R R4, SR_CgaCtaId ;  /* 0x0000000000047919 */ /* 0x010e220000008800 */
[----:B------:R-:W-:-:S04]  /*0de0*/  MOV R3, 0x400 ;  /* 0x0000040000037802 */ /* 0x000fc80000000f00 */
[----:B0-----:R-:W-:-:S05]  /*0df0*/  LEA R3, R4, R3, 0x18 ;  /* 0x0000000304037211 */ /* 0x001fca00078ec0ff */
[C---:B------:R-:W-:Y:S02]  /*0e00*/  IMAD R5, R2.reuse, 0x4, R3 ;  /* 0x0000000402057824 */ /* 0x040fe400078e0203 */
[----:B------:R-:W-:-:S03]  /*0e10*/  VIADD R2, R2, 0x4 ;  /* 0x0000000402027836 */ /* 0x000fc60000000000 */
[----:B------:R-:W0:Y:S04]  /*0e20*/  LDS.64 R8, [R5] ;  /* 0x0000000005087984 */ /* 0x000e280000000a00 */
[----:B------:R-:W2:Y:S01]  /*0e30*/  LDS.64 R10, [R5+0x8] ;  /* 0x00000800050a7984 */ /* 0x000ea20000000a00 */
[----:B0----5:R-:W-:-:S13]  /*0e40*/  FSETP.GEU.AND P1, PT, R0, R8, PT ;  /* 0x000000080000720b */ /* 0x021fda0003f2e000 */
[----:B------:R-:W-:Y:S01]  /*0e50*/  @!P1 MOV R0, R8 ;  /* 0x0000000800009202 */ /* 0x000fe20000000f00 */
[----:B------:R-:W1:Y:S03]  /*0e60*/  @!P1 LDS R3, [R5+0x200] ;  /* 0x0002000005039984 */ /* 0x000e660000000800 */
[----:B------:R-:W-:-:S13]  /*0e70*/  FSETP.GEU.AND P2, PT, R0, R9, PT ;  /* 0x000000090000720b */ /* 0x000fda0003f4e000 */
[----:B------:R-:W-:Y:S01]  /*0e80*/  @!P2 IMAD.MOV.U32 R0, RZ, RZ, R9 ;  /* 0x000000ffff00a224 */ /* 0x000fe200078e0009 */
[----:B------:R-:W0:Y:S04]  /*0e90*/  @!P2 LDS R8, [R5+0x204] ;  /* 0x000204000508a984 */ /* 0x000e280000000800 */
[----:B--2---:R-:W-:-:S13]  /*0ea0*/  FSETP.GEU.AND P3, PT, R0, R10, PT ;  /* 0x0000000a0000720b */ /* 0x004fda0003f6e000 */
[----:B------:R-:W-:Y:S01]  /*0eb0*/  @!P3 IMAD.MOV.U32 R0, RZ, RZ, R10 ;  /* 0x000000ffff00b224 */ /* 0x000fe200078e000a */
[----:B------:R-:W2:Y:S04]  /*0ec0*/  @!P3 LDS R4, [R5+0x208] ;  /* 0x000208000504b984 */ /* 0x000ea80000000800 */
[----:B------:R-:W-:Y:S01]  /*0ed0*/  FSETP.GEU.AND P4, PT, R0, R11, PT ;  /* 0x0000000b0000720b */ /* 0x000fe20003f8e000 */
[----:B-1----:R3:W1:-:S12]  /*0ee0*/  @!P1 F2I.TRUNC.NTZ R6, R3 ;  /* 0x0000000300069305 */ /* 0x002658000020f100 */
[----:B------:R-:W4:Y:S01]  /*0ef0*/  @!P4 LDS R9, [R5+0x20c] ;  /* 0x00020c000509c984 */ /* 0x000f220000000800 */
[----:B------:R-:W-:Y:S01]  /*0f00*/  @!P4 IMAD.MOV.U32 R0, RZ, RZ, R11 ;  /* 0x000000ffff00c224 */ /* 0x000fe200078e000b */
[----:B0-----:R3:W0:Y:S08]  /*0f10*/  @!P2 F2I.TRUNC.NTZ R6, R8 ;  /* 0x000000080006a305 */ /* 0x001630000020f100 */
[----:B--2---:R3:W2:Y:S08]  /*0f20*/  @!P3 F2I.TRUNC.NTZ R6, R4 ;  /* 0x000000040006b305 */ /* 0x0046b0000020f100 */
[----:B012-4-:R3:W4:Y:S02]  /*0f30*/  @!P4 F2I.TRUNC.NTZ R6, R9 ;  /* 0x000000090006c305 */ /* 0x017724000020f100 */
.L_x_61:
[----:B------:R-:W-:Y:S05]  /*0f40*/  @!P0 BRA `(.L_x_58) ;  /* 0x00000000006c8947 */ /* 0x000fea0003800000 */
[----:B------:R-:W-:Y:S02]  /*0f50*/  ISETP.NE.AND P0, PT, R12, 0x1, PT ;  /* 0x000000010c00780c */ /* 0x000fe40003f05270 */
[----:B------:R-:W-:-:S04]  /*0f60*/  LOP3.LUT R7, R7, 0x1, RZ, 0xc0, !PT ;  /* 0x0000000107077812 */ /* 0x000fc800078ec0ff */
[----:B------:R-:W-:-:S07]  /*0f70*/  ISETP.NE.U32.AND P2, PT, R7, 0x1, PT ;  /* 0x000000010700780c */ /* 0x000fce0003f45070 */
[----:B------:R-:W-:Y:S06]  /*0f80*/  @!P0 BRA `(.L_x_62) ;  /* 0x0000000000388947 */ /* 0x000fec0003800000 */
[----:B---34-:R-:W0:Y:S01]  /*0f90*/  S2R R4, SR_CgaCtaId ;  /* 0x0000000000047919 */ /* 0x018e220000008800 */
[----:B------:R-:W-:-:S04]  /*0fa0*/  MOV R3, 0x400 ;  /* 0x0000040000037802 */ /* 0x000fc80000000f00 */
[----:B0-----:R-:W-:-:S04]  /*0fb0*/  LEA R3, R4, R3, 0x18 ;  /* 0x0000000304037211 */ /* 0x001fc800078ec0ff */
[C---:B------:R-:W-:Y:S01]  /*0fc0*/  LEA R7, R2.reuse, R3, 0x2 ;  /* 0x0000000302077211 */ /* 0x040fe200078e10ff */
[----:B------:R-:W-:-:S04]  /*0fd0*/  VIADD R2, R2, 0x2 ;  /* 0x0000000202027836 */ /* 0x000fc80000000000 */
[----:B------:R-:W0:Y:S02]  /*0fe0*/  LDS.64 R4, [R7] ;  /* 0x0000000007047984 */ /* 0x000e240000000a00 */
[----:B0----5:R-:W-:-:S13]  /*0ff0*/  FSETP.GEU.AND P0, PT, R0, R4, PT ;  /* 0x000000040000720b */ /* 0x021fda0003f0e000 */
[----:B------:R-:W-:Y:S01]  /*1000*/  @!P0 IMAD.MOV.U32 R0, RZ, RZ, R4 ;  /* 0x000000ffff008224 */ /* 0x000fe200078e0004 */
[----:B------:R-:W1:Y:S04]  /*1010*/  @!P0 LDS R3, [R7+0x200] ;  /* 0x0002000007038984 */ /* 0x000e680000000800 */
[----:B------:R-:W-:-:S13]  /*1020*/  FSETP.GEU.AND P1, PT, R0, R5, PT ;  /* 0x000000050000720b */ /* 0x000fda0003f2e000 */
[----:B------:R-:W0:Y:S01]  /*1030*/  @!P1 LDS R4, [R7+0x204] ;  /* 0x0002040007049984 */ /* 0x000e220000000800 */
[----:B------:R-:W-:Y:S01]  /*1040*/  @!P1 IMAD.MOV.U32 R0, RZ, RZ, R5 ;  /* 0x000000ffff009224 */ /* 0x000fe200078e0005 */
[----:B-1----:R2:W1:Y:S08]  /*1050*/  @!P0 F2I.TRUNC.NTZ R6, R3 ;  /* 0x0000000300068305 */ /* 0x002470000020f100 */
[----:B01----:R2:W0:Y:S02]  /*1060*/  @!P1 F2I.TRUNC.NTZ R6, R4 ;  /* 0x0000000400069305 */ /* 0x003424000020f100 */
.L_x_62:
[----:B------:R-:W-:Y:S05]  /*1070*/  @P2 BRA `(.L_x_58) ;  /* 0x0000000000202947 */ /* 0x000fea0003800000 */
[----:B--234-:R-:W2:Y:S01]  /*1080*/  S2R R4, SR_CgaCtaId ;  /* 0x0000000000047919 */ /* 0x01cea20000008800 */
[----:B------:R-:W-:-:S04]  /*1090*/  MOV R3, 0x400 ;  /* 0x0000040000037802 */ /* 0x000fc80000000f00 */
[----:B--2---:R-:W-:-:S05]  /*10a0*/  LEA R3, R4, R3, 0x18 ;  /* 0x0000000304037211 */ /* 0x004fca00078ec0ff */
[----:B------:R-:W-:-:S05]  /*10b0*/  IMAD R2, R2, 0x4, R3 ;  /* 0x0000000402027824 */ /* 0x000fca00078e0203 */
[----:B------:R-:W2:Y:S02]  /*10c0*/  LDS R3, [R2] ;  /* 0x0000000002037984 */ /* 0x000ea40000000800 */
[----:B--2--5:R-:W-:-:S13]  /*10d0*/  FSETP.GEU.AND P0, PT, R0, R3, PT ;  /* 0x000000030000720b */ /* 0x024fda0003f0e000 */
[----:B------:R-:W0:Y:S02]  /*10e0*/  @!P0 LDS R0, [R2+0x200] ;  /* 0x0002000002008984 */ /* 0x000e240000000800 */
[----:B01----:R0:W1:Y:S02]  /*10f0*/  @!P0 F2I.TRUNC.NTZ R6, R0 ;  /* 0x0000000000068305 */ /* 0x003064000020f100 */
.L_x_58:
[----:B0123--:R-:W0:Y:S02]  /*1100*/  LDC.64 R2, c[0x0][0x3a8] ;  /* 0x0000ea00ff027b82 */ /* 0x00fe240000000a00 */
[----:B0-----:R-:W2:Y:S02]  /*1110*/  LDG.E R2, desc[UR16][R2.64] ;  /* 0x0000001002027981 */ /* 0x001ea4000c1e1900 */
[----:B--2---:R-:W-:-:S13]  /*1120*/  FSETP.NEU.AND P0, PT, R2, RZ, PT ;  /* 0x000000ff0200720b */ /* 0x004fda0003f0d000 */
[----:B------:R-:W-:Y:S05]  /*1130*/  @!P0 BRA `(.L_x_63) ;  /* 0x0000000c00448947 */ /* 0x000fea0003800000 */
[----:B------:R-:W0:Y:S02]  /*1140*/  LDCU UR4, c[0x0][0x3b8] ;  /* 0x00007700ff0477ac */ /* 0x000e240008000800 */
[----:B0-----:R-:W-:-:S09]  /*1150*/  UISETP.GE.AND UP0, UPT, UR4, 0x1, UPT ;  /* 0x000000010400788c */ /* 0x001fd2000bf06270 */
[----:B------:R-:W-:Y:S05]  /*1160*/  BRA.U !UP0, `(.L_x_64) ;  /* 0x00000015083c7547 */ /* 0x000fea000b800000 */
[----:B------:R-:W-:Y:S01]  /*1170*/  UISETP.GE.U32.AND UP1, UPT, UR4, 0x8, UPT ;  /* 0x000000080400788c */ /* 0x000fe2000bf26070 */
[----:B------:R-:W-:Y:S01]  /*1180*/  HFMA2 R3, -RZ, RZ, 0, 0 ;  /* 0x00000000ff037431 */ /* 0x000fe200000001ff */
[----:B------:R-:W-:Y:S02]  /*1190*/  ULOP3.LUT UR18, UR4, 0x7, URZ, 0xc0, !UPT ;  /* 0x0000000704127892 */ /* 0x000fe4000f8ec0ff */
[----:B----45:R-:W-:Y:S02]  /*11a0*/  IMAD R6, R6, UR4, RZ ;  /* 0x0000000406067c24 */ /* 0x030fe4000f8e02ff */
[----:B------:R-:W-:-:S03]  /*11b0*/  UISETP.NE.AND UP0, UPT, UR18, URZ, UPT ;  /* 0x000000ff1200728c */ /* 0x000fc6000bf05270 */
[----:B------:R-:W-:Y:S08]  /*11c0*/  BRA.U !UP1, `(.L_x_65) ;  /* 0x0000000509847547 */ /* 0x000ff0000b800000 */
[----:B------:R-:W0:Y:S01]  /*11d0*/  LDCU.128 UR12, c[0x0][0x3a0] ;  /* 0x00007400ff0c77ac */ /* 0x000e220008000c00 */
[----:B------:R-:W-:Y:S01]  /*11e0*/  IMAD.MOV.U32 R0, RZ, RZ, R6 ;  /* 0x000000ffff007224 */ /* 0x000fe200078e0006 */
[----:B------:R-:W1:Y:S01]  /*11f0*/  LDCU.64 UR10, c[0x0][0x380] ;  /* 0x00007000ff0a77ac */ /* 0x000e620008000a00 */
[----:B------:R-:W-:-:S06]  /*1200*/  ULOP3.LUT UR4, UR4, 0x7ffffff8, URZ, 0xc0, !UPT ;  /* 0x7ffffff804047892 */ /* 0x000fcc000f8ec0ff */
[----:B------:R-:W-:Y:S01]  /*1210*/  IMAD.U32 R3, RZ, RZ, UR4 ;  /* 0x00000004ff037e24 */ /* 0x000fe2000f8e00ff */
[----:B0-----:R-:W-:Y:S02]  /*1220*/  UIADD3 UR7, UP2, UPT, UR14, 0x10, URZ ;  /* 0x000000100e077890 */ /* 0x001fe4000ff5e0ff */
[----:B------:R-:W-:Y:S02]  /*1230*/  UIADD3 UR5, UP3, UPT, UR12, 0x10, URZ ;  /* 0x000000100c057890 */ /* 0x000fe4000ff7e0ff */
[----:B------:R-:W-:Y:S02]  /*1240*/  UIADD3.X UR8, UPT, UPT, URZ, UR15, URZ, UP2, !UPT ;  /* 0x0000000fff087290 */ /* 0x000fe400097fe4ff */
[----:B------:R-:W-:Y:S01]  /*1250*/  UIADD3.X UR6, UPT, UPT, URZ, UR13, URZ, UP3, !UPT ;  /* 0x0000000dff067290 */ /* 0x000fe20009ffe4ff */
[----:B------:R-:W-:Y:S01]  /*1260*/  IMAD.U32 R4, RZ, RZ, UR7 ;  /* 0x00000007ff047e24 */ /* 0x000fe2000f8e00ff */
[----:B-1----:R-:W-:Y:S01]  /*1270*/  UIADD3 UR9, UP1, UPT, UR10, 0x10, URZ ;  /* 0x000000100a097890 */ /* 0x002fe2000ff3e0ff */
[----:B------:R-:W-:Y:S01]  /*1280*/  IMAD.U32 R14, RZ, RZ, UR5 ;  /* 0x00000005ff0e7e24 */ /* 0x000fe2000f8e00ff */
[----:B------:R-:W-:-:S02]  /*1290*/  MOV R5, UR8 ;  /* 0x0000000800057c02 */ /* 0x000fc40008000f00 */
[----:B------:R-:W-:Y:S01]  /*12a0*/  IMAD.U32 R15, RZ, RZ, UR6 ;  /* 0x00000006ff0f7e24 */ /* 0x000fe2000f8e00ff */
[----:B------:R-:W-:Y:S02]  /*12b0*/  UIADD3.X UR10, UPT, UPT, URZ, UR11, URZ, UP1, !UPT ;  /* 0x0000000bff0a7290 */ /* 0x000fe40008ffe4ff */
[----:B------:R-:W-:-:S12]  /*12c0*/  UIADD3 UR11, UPT, UPT, -UR4, URZ, URZ ;  /* 0x000000ff040b7290 */ /* 0x000fd8000fffe1ff */
.L_x_66:
[----:B------:R-:W-:Y:S01]  /*12d0*/  IMAD.U32 R8, RZ, RZ, UR9 ;  /* 0x00000009ff087e24 */ /* 0x000fe2000f8e00ff */
[----:B------:R-:W2:Y:S01]  /*12e0*/  LDG.E R7, desc[UR16][R4.64+-0x10] ;  /* 0xfffff01004077981 */ /* 0x000ea2000c1e1900 */
[----:B------:R-:W-:Y:S02]  /*12f0*/  IMAD.U32 R9, RZ, RZ, UR10 ;  /* 0x0000000aff097e24 */ /* 0x000fe4000f8e00ff */
[----:B------:R-:W-:-:S05]  /*1300*/  IMAD.WIDE R8, R0, 0x4, R8 ;  /* 0x0000000400087825 */ /* 0x000fca00078e0208 */
[----:B------:R-:W3:Y:S01]  /*1310*/  LDG.E R2, desc[UR16][R8.64+-0x10] ;  /* 0xfffff01008027981 */ /* 0x000ee2000c1e1900 */
[----:B------:R-:W-:Y:S01]  /*1320*/  UMOV UR4, 0x9999999a ;  /* 0x9999999a00047882 */ /* 0x000fe20000000000 */
[----:B------:R-:W-:Y:S01]  /*1330*/  UMOV UR5, 0x3fc99999 ;  /* 0x3fc9999900057882 */ /* 0x000fe20000000000 */
[----:B------:R-:W-:Y:S01]  /*1340*/  UMOV UR6, 0x9999999a ;  /* 0x9999999a00067882 */ /* 0x000fe20000000000 */
[----:B------:R-:W-:Y:S01]  /*1350*/  UMOV UR7, 0x3fe99999 ;  /* 0x3fe9999900077882 */ /* 0x000fe20000000000 */
[----:B0-2---:R-:W0:Y:S08]  /*1360*/  F2F.F64.F32 R12, R7 ;  /* 0x00000007000c7310 */ /* 0x005e300000201800 */
[----:B---3--:R-:W1:Y:S01]  /*1370*/  F2F.F64.F32 R10, R2 ;  /* 0x00000002000a7310 */ /* 0x008e620000201800 */
[----:B0-----:R-:W-:-:S08]  /*1380*/  DMUL R12, R12, UR4 ;  /* 0x000000040c0c7c28 */ /* 0x001fd00008000000 */
[----:B-1----:R-:W-:-:S06]  /*1390*/  DFMA R10, R10, UR6, R12 ;  /* 0x000000060a0a7c2b */ /* 0x002fcc000800000c */
[----:B------:R0:W1:Y:S02]  /*13a0*/  F2F.F32.F64 R17, R10 ;  /* 0x0000000a00117310 */ /* 0x0000640000301000 */
[----:B0-----:R-:W-:Y:S01]  /*13b0*/  IMAD.MOV.U32 R10, RZ, RZ, R14 ;  /* 0x000000ffff0a7224 */ /* 0x001fe200078e000e */
[----:B------:R-:W-:-:S05]  /*13c0*/  MOV R11, R15 ;  /* 0x0000000f000b7202 */ /* 0x000fca0000000f00 */
[----:B-1----:R0:W-:Y:S04]  /*13d0*/  STG.E desc[UR16][R10.64+-0x10], R17 ;  /* 0xfffff0110a007986 */ /* 0x0021e8000c101910 */
[----:B------:R-:W2:Y:S04]  /*13e0*/  LDG.E R19, desc[UR16][R4.64+-0xc] ;  /* 0xfffff41004137981 */ /* 0x000ea8000c1e1900 */
[----:B------:R-:W3:Y:S01]  /*13f0*/  LDG.E R18, desc[UR16][R8.64+-0xc] ;  /* 0xfffff41008127981 */ /* 0x000ee2000c1e1900 */
[----:B--2---:R-:W1:Y:S08]  /*1400*/  F2F.F64.F32 R14, R19 ;  /* 0x00000013000e7310 */ /* 0x004e700000201800 */
[----:B---3--:R-:W2:Y:S01]  /*1410*/  F2F.F64.F32 R12, R18 ;  /* 0x00000012000c7310 */ /* 0x008ea20000201800 */
[----:B-1----:R-:W-:-:S08]  /*1420*/  DMUL R14, R14, UR4 ;  /* 0x000000040e0e7c28 */ /* 0x002fd00008000000 */
[----:B--2---:R-:W-:-:S10]  /*1430*/  DFMA R12, R12, UR6, R14 ;  /* 0x000000060c0c7c2b */ /* 0x004fd4000800000e */
[----:B------:R-:W1:Y:S02]  /*1440*/  F2F.F32.F64 R13, R12 ;  /* 0x0000000c000d7310 */ /* 0x000e640000301000 */
[----:B-1----:R1:W-:Y:S04]  /*1450*/  STG.E desc[UR16][R10.64+-0xc], R13 ;  /* 0xfffff40d0a007986 */ /* 0x0023e8000c101910 */
[----:B------:R-:W0:Y:S04]  /*1460*/  LDG.E R7, desc[UR16][R4.64+-0x8] ;  /* 0xfffff81004077981 */ /* 0x000e28000c1e1900 */
[----:B------:R-:W2:Y:S01]  /*1470*/  LDG.E R2, desc[UR16][R8.64+-0x8] ;  /* 0xfffff81008027981 */ /* 0x000ea2000c1e1900 */
[----:B0-----:R-:W0:Y:S08]  /*1480*/  F2F.F64.F32 R16, R7 ;  /* 0x0000000700107310 */ /* 0x001e300000201800 */
[----:B--2---:R-:W2:Y:S01]  /*1490*/  F2F.F64.F32 R14, R2 ;  /* 0x00000002000e7310 */ /* 0x004ea20000201800 */
[----:B0-----:R-:W-:-:S08]  /*14a0*/  DMUL R16, R16, UR4 ;  /* 0x0000000410107c28 */ /* 0x001fd00008000000 */
[----:B--2---:R-:W-:-:S10]  /*14b0*/  DFMA R14, R14, UR6, R16 ;  /* 0x000000060e0e7c2b */ /* 0x004fd40008000010 */
[----:B------:R-:W0:Y:S02]  /*14c0*/  F2F.F32.F64 R15, R14 ;  /* 0x0000000e000f7310 */ /* 0x000e240000301000 */
[----:B0-----:R0:W-:Y:S04]  /*14d0*/  STG.E desc[UR16][R10.64+-0x8], R15 ;  /* 0xfffff80f0a007986 */ /* 0x0011e8000c101910 */
[----:B------:R-:W2:Y:S04]  /*14e0*/  LDG.E R19, desc[UR16][R4.64+-0x4] ;  /* 0xfffffc1004137981 */ /* 0x000ea8000c1e1900 */
[----:B------:R-:W1:Y:S01]  /*14f0*/  LDG.E R18, desc[UR16][R8.64+-0x4] ;  /* 0xfffffc1008127981 */ /* 0x000e62000c1e1900 */
[----:B--2---:R-:W2:Y:S08]  /*1500*/  F2F.F64.F32 R16, R19 ;  /* 0x0000001300107310 */ /* 0x004eb00000201800 */
[----:B-1----:R-:W1:Y:S01]  /*1510*/  F2F.F64.F32 R12, R18 ;  /* 0x00000012000c7310 */ /* 0x002e620000201800 */
[----:B--2---:R-:W-:-:S08]  /*1520*/  DMUL R16, R16, UR4 ;  /* 0x0000000410107c28 */ /* 0x004fd00008000000 */
[----:B-1----:R-:W-:-:S10]  /*1530*/  DFMA R12, R12, UR6, R16 ;  /* 0x000000060c0c7c2b */ /* 0x002fd40008000010 */
[----:B------:R-:W1:Y:S02]  /*1540*/  F2F.F32.F64 R13, R12 ;  /* 0x0000000c000d7310 */ /* 0x000e640000301000 */
[----:B-1----:R1:W-:Y:S04]  /*1550*/  STG.E desc[UR16][R10.64+-0x4], R13 ;  /* 0xfffffc0d0a007986 */ /* 0x0023e8000c101910 */
[----:B------:R-:W2:Y:S04]  /*1560*/  LDG.E R7, desc[UR16][R4.64] ;  /* 0x0000001004077981 */ /* 0x000ea8000c1e1900 */
[----:B------:R-:W0:Y:S01]  /*1570*/  LDG.E R2, desc[UR16][R8.64] ;  /* 0x0000001008027981 */ /* 0x000e22000c1e1900 */
[----:B--2---:R-:W2:Y:S08]  /*1580*/  F2F.F64.F32 R16, R7 ;  /* 0x0000000700107310 */ /* 0x004eb00000201800 */
[----:B0-----:R-:W0:Y:S01]  /*1590*/  F2F.F64.F32 R14, R2 ;  /* 0x00000002000e7310 */ /* 0x001e220000201800 */
[----:B--2---:R-:W-:-:S08]  /*15a0*/  DMUL R16, R16, UR4 ;  /* 0x0000000410107c28 */ /* 0x004fd00008000000 */
[----:B0-----:R-:W-:-:S10]  /*15b0*/  DFMA R14, R14, UR6, R16 ;  /* 0x000000060e0e7c2b */ /* 0x001fd40008000010 */
        /* <DEDUP_REMOVED lines=9> */
[----:B-1----:R-:W-:Y:S04]  /*1650*/  STG.E desc[UR16][R10.64+0x4], R13 ;  /* 0x0000040d0a007986 */ /* 0x002fe8000c101910 */
[----:B------:R-:W2:Y:S04]  /*1660*/  LDG.E R7, desc[UR16][R4.64+0x8] ;  /* 0x0000081004077981 */ /* 0x000ea8000c1e1900 */
[----:B------:R-:W0:Y:S01]  /*1670*/  LDG.E R2, desc[UR16][R8.64+0x8] ;  /* 0x0000081008027981 */ /* 0x000e22000c1e1900 */
[----:B--2---:R-:W1:Y:S08]  /*1680*/  F2F.F64.F32 R16, R7 ;  /* 0x0000000700107310 */ /* 0x004e700000201800 */
[----:B0-----:R-:W0:Y:S01]  /*1690*/  F2F.F64.F32 R14, R2 ;  /* 0x00000002000e7310 */ /* 0x001e220000201800 */
[----:B-1----:R-:W-:-:S08]  /*16a0*/  DMUL R16, R16, UR4 ;  /* 0x0000000410107c28 */ /* 0x002fd00008000000 */
[----:B0-----:R-:W-:-:S10]  /*16b0*/  DFMA R14, R14, UR6, R16 ;  /* 0x000000060e0e7c2b */ /* 0x001fd40008000010 */
[----:B------:R-:W0:Y:S02]  /*16c0*/  F2F.F32.F64 R15, R14 ;  /* 0x0000000e000f7310 */ /* 0x000e240000301000 */
[----:B0-----:R0:W-:Y:S04]  /*16d0*/  STG.E desc[UR16][R10.64+0x8], R15 ;  /* 0x0000080f0a007986 */ /* 0x0011e8000c101910 */
[----:B------:R1:W2:Y:S04]  /*16e0*/  LDG.E R19, desc[UR16][R4.64+0xc] ;  /* 0x00000c1004137981 */ /* 0x0002a8000c1e1900 */
[----:B------:R-:W3:Y:S01]  /*16f0*/  LDG.E R18, desc[UR16][R8.64+0xc] ;  /* 0x00000c1008127981 */ /* 0x000ee2000c1e1900 */
[----:B------:R-:W-:-:S04]  /*1700*/  UIADD3 UR11, UPT, UPT, UR11, 0x8, URZ ;  /* 0x000000080b0b7890 */ /* 0x000fc8000fffe0ff */
[----:B------:R-:W-:Y:S01]  /*1710*/  UISETP.NE.AND UP1, UPT, UR11, URZ, UPT ;  /* 0x000000ff0b00728c */ /* 0x000fe2000bf25270 */
[----:B-1----:R-:W-:Y:S02]  /*1720*/  IADD3 R4, P0, PT, R4, 0x20, RZ ;  /* 0x0000002004047810 */ /* 0x002fe40007f1e0ff */
[----:B------:R-:W-:Y:S01]  /*1730*/  IADD3 R14, P1, PT, R10, 0x20, RZ ;  /* 0x000000200a0e7810 */ /* 0x000fe20007f3e0ff */
[----:B------:R-:W-:Y:S02]  /*1740*/  VIADD R0, R0, 0x8 ;  /* 0x0000000800007836 */ /* 0x000fe40000000000 */
[----:B------:R-:W-:Y:S02]  /*1750*/  IMAD.X R5, RZ, RZ, R5, P0 ;  /* 0x000000ffff057224 */ /* 0x000fe400000e0605 */
[----:B0-----:R-:W-:Y:S01]  /*1760*/  IMAD.X R15, RZ, RZ, R11, P1 ;  /* 0x000000ffff0f7224 */ /* 0x001fe200008e060b */
[----:B--2---:R-:W0:Y:S08]  /*1770*/  F2F.F64.F32 R16, R19 ;  /* 0x0000001300107310 */ /* 0x004e300000201800 */
[----:B---3--:R-:W1:Y:S01]  /*1780*/  F2F.F64.F32 R12, R18 ;  /* 0x00000012000c7310 */ /* 0x008e620000201800 */
[----:B0-----:R-:W-:-:S08]  /*1790*/  DMUL R16, R16, UR4 ;  /* 0x0000000410107c28 */ /* 0x001fd00008000000 */
[----:B-1----:R-:W-:-:S10]  /*17a0*/  DFMA R12, R12, UR6, R16 ;  /* 0x000000060c0c7c2b */ /* 0x002fd40008000010 */
[----:B------:R-:W0:Y:S02]  /*17b0*/  F2F.F32.F64 R13, R12 ;  /* 0x0000000c000d7310 */ /* 0x000e240000301000 */
[----:B0-----:R0:W-:Y:S01]  /*17c0*/  STG.E desc[UR16][R10.64+0xc], R13 ;  /* 0x00000c0d0a007986 */ /* 0x0011e2000c101910 */
[----:B------:R-:W-:Y:S05]  /*17d0*/  BRA.U UP1, `(.L_x_66) ;  /* 0xfffffff901bc7547 */ /* 0x000fea000b83ffff */
.L_x_65:
[----:B------:R-:W-:Y:S05]  /*17e0*/  BRA.U !UP0, `(.L_x_64) ;  /* 0x0000000d089c7547 */ /* 0x000fea000b800000 */
[----:B------:R-:W1:Y:S01]  /*17f0*/  LDCU UR4, c[0x0][0x3b8] ;  /* 0x00007700ff0477ac */ /* 0x000e620008000800 */
[----:B------:R-:W-:Y:S02]  /*1800*/  UISETP.GE.U32.AND UP0, UPT, UR18, 0x4, UPT ;  /* 0x000000041200788c */ /* 0x000fe4000bf06070 */
[----:B-1----:R-:W-:-:S04]  /*1810*/  ULOP3.LUT UR5, UR4, 0x3, URZ, 0xc0, !UPT ;  /* 0x0000000304057892 */ /* 0x002fc8000f8ec0ff */
[----:B------:R-:W-:-:S03]  /*1820*/  UISETP.NE.AND UP1, UPT, UR5, URZ, UPT ;  /* 0x000000ff0500728c */ /* 0x000fc6000bf25270 */
[----:B------:R-:W-:Y:S08]  /*1830*/  BRA.U !UP0, `(.L_x_67) ;  /* 0x0000000108b07547 */ /* 0x000ff0000b800000 */
[----:B------:R-:W1:Y:S01]  /*1840*/  LDC.64 R8, c[0x0][0x3a8] ;  /* 0x0000ea00ff087b82 */ /* 0x000e620000000a00 */
[----:B------:R-:W-:-:S07]  /*1850*/  IMAD.IADD R7, R6, 0x1, R3 ;  /* 0x0000000106077824 */ /* 0x000fce00078e0203 */
[----:B------:R-:W2:Y:S01]  /*1860*/  LDC.64 R4, c[0x0][0x380] ;  /* 0x0000e000ff047b82 */ /* 0x000ea20000000a00 */
[----:B------:R-:W-:Y:S01]  /*1870*/  UMOV UR6, 0x9999999a ;  /* 0x9999999a00067882 */ /* 0x000fe20000000000 */
[----:B------:R-:W-:-:S06]  /*1880*/  UMOV UR7, 0x3fc99999 ;  /* 0x3fc9999900077882 */ /* 0x000fcc0000000000 */
[----:B------:R-:W3:Y:S01]  /*1890*/  LDC.64 R14, c[0x0][0x3a0] ;  /* 0x0000e800ff0e7b82 */ /* 0x000ee20000000a00 */
[----:B-1----:R-:W-:-:S05]  /*18a0*/  IMAD.WIDE.U32 R8, R3, 0x4, R8 ;  /* 0x0000000403087825 */ /* 0x002fca00078e0008 */
[----:B------:R-:W0:Y:S01]  /*18b0*/  LDG.E R2, desc[UR16][R8.64] ;  /* 0x0000001008027981 */ /* 0x000e22000c1e1900 */
[----:B--2---:R-:W-:-:S05]  /*18c0*/  IMAD.WIDE R4, R7, 0x4, R4 ;  /* 0x0000000407047825 */ /* 0x004fca00078e0204 */
[----:B------:R-:W2:Y:S01]  /*18d0*/  LDG.E R0, desc[UR16][R4.64] ;  /* 0x0000001004007981 */ /* 0x000ea2000c1e1900 */
[----:B------:R-:W-:Y:S01]  /*18e0*/  UMOV UR8, 0x9999999a ;  /* 0x9999999a00087882 */ /* 0x000fe20000000000 */
[----:B------:R-:W-:Y:S01]  /*18f0*/  UMOV UR9, 0x3fe99999 ;  /* 0x3fe9999900097882 */ /* 0x000fe20000000000 */
[----:B0-----:R-:W0:Y:S08]  /*1900*/  F2F.F64.F32 R12, R2 ;  /* 0x00000002000c7310 */ /* 0x001e300000201800 */
[----:B--2---:R-:W1:Y:S01]  /*1910*/  F2F.F64.F32 R10, R0 ;  /* 0x00000000000a7310 */ /* 0x004e620000201800 */
[----:B0-----:R-:W-:-:S08]  /*1920*/  DMUL R12, R12, UR6 ;  /* 0x000000060c0c7c28 */ /* 0x001fd00008000000 */
[----:B-1----:R-:W-:Y:S01]  /*1930*/  DFMA R12, R10, UR8, R12 ;  /* 0x000000080a0c7c2b */ /* 0x002fe2000800000c */
[----:B---3--:R-:W-:-:S09]  /*1940*/  IMAD.WIDE.U32 R10, R3, 0x4, R14 ;  /* 0x00000004030a7825 */ /* 0x008fd200078e000e */
[----:B------:R-:W0:Y:S02]  /*1950*/  F2F.F32.F64 R13, R12 ;  /* 0x0000000c000d7310 */ /* 0x000e240000301000 */
[----:B0-----:R0:W-:Y:S04]  /*1960*/  STG.E desc[UR16][R10.64], R13 ;  /* 0x0000000d0a007986 */ /* 0x0011e8000c101910 */
        /* <DEDUP_REMOVED lines=16> */
[----:B------:R-:W3:Y:S04]  /*1a70*/  LDG.E R7, desc[UR16][R8.64+0xc] ;  /* 0x00000c1008077981 */ /* 0x000ee8000c1e1900 */
[----:B------:R-:W1:Y:S01]  /*1a80*/  LDG.E R2, desc[UR16][R4.64+0xc] ;  /* 0x00000c1004027981 */ /* 0x000e62000c1e1900 */
[----:B------:R-:W-:Y:S01]  /*1a90*/  IADD3 R3, PT, PT, R3, 0x4, RZ ;  /* 0x0000000403037810 */ /* 0x000fe20007ffe0ff */
[----:B---3--:R-:W0:Y:S08]  /*1aa0*/  F2F.F64.F32 R16, R7 ;  /* 0x0000000700107310 */ /* 0x008e300000201800 */
[----:B-1----:R-:W1:Y:S01]  /*1ab0*/  F2F.F64.F32 R14, R2 ;  /* 0x00000002000e7310 */ /* 0x002e620000201800 */
[----:B0-----:R-:W-:-:S08]  /*1ac0*/  DMUL R16, R16, UR6 ;  /* 0x0000000610107c28 */ /* 0x001fd00008000000 */
[----:B-1----:R-:W-:-:S10]  /*1ad0*/  DFMA R14, R14, UR8, R16 ;  /* 0x000000080e0e7c2b */ /* 0x002fd40008000010 */
[----:B------:R-:W0:Y:S02]  /*1ae0*/  F2F.F32.F64 R15, R14 ;  /* 0x0000000e000f7310 */ /* 0x000e240000301000 */
[----:B0-----:R2:W-:Y:S02]  /*1af0*/  STG.E desc[UR16][R10.64+0xc], R15 ;  /* 0x00000c0f0a007986 */ /* 0x0015e4000c101910 */
.L_x_67:
[----:B------:R-:W-:Y:S05]  /*1b00*/  BRA.U !UP1, `(.L_x_64) ;  /* 0x0000000909d47547 */ /* 0x000fea000b800000 */
[----:B------:R-:W-:Y:S02]  /*1b10*/  UISETP.NE.AND UP0, UPT, UR5, 0x1, UPT ;  /* 0x000000010500788c */ /* 0x000fe4000bf05270 */
[----:B------:R-:W-:-:S04]  /*1b20*/  ULOP3.LUT UR4, UR4, 0x1, URZ, 0xc0, !UPT ;  /* 0x0000000104047892 */ /* 0x000fc8000f8ec0ff */
[----:B------:R-:W-:-:S03]  /*1b30*/  UISETP.NE.U32.AND UP1, UPT, UR4, 0x1, UPT ;  /* 0x000000010400788c */ /* 0x000fc6000bf25070 */
[----:B------:R-:W-:Y:S08]  /*1b40*/  BRA.U !UP0, `(.L_x_68) ;  /* 0x0000000108707547 */ /* 0x000ff0000b800000 */
[----:B------:R-:W1:Y:S01]  /*1b50*/  LDC.64 R4, c[0x0][0x3a8] ;  /* 0x0000ea00ff047b82 */ /* 0x000e620000000a00 */
[----:B--2---:R-:W-:-:S07]  /*1b60*/  IMAD.IADD R15, R6, 0x1, R3 ;  /* 0x00000001060f7824 */ /* 0x004fce00078e0203 */
[----:B------:R-:W2:Y:S01]  /*1b70*/  LDC.64 R8, c[0x0][0x380] ;  /* 0x0000e000ff087b82 */ /* 0x000ea20000000a00 */
[----:B------:R-:W-:Y:S01]  /*1b80*/  UMOV UR4, 0x9999999a ;  /* 0x9999999a00047882 */ /* 0x000fe20000000000 */
[----:B------:R-:W-:-:S06]  /*1b90*/  UMOV UR5, 0x3fc99999 ;  /* 0x3fc9999900057882 */ /* 0x000fcc0000000000 */
[----:B0-----:R-:W0:Y:S01]  /*1ba0*/  LDC.64 R12, c[0x0][0x3a0] ;  /* 0x0000e800ff0c7b82 */ /* 0x001e220000000a00 */
[----:B-1----:R-:W-:-:S05]  /*1bb0*/  IMAD.WIDE.U32 R4, R3, 0x4, R4 ;  /* 0x0000000403047825 */ /* 0x002fca00078e0004 */
[----:B------:R-:W3:Y:S01]  /*1bc0*/  LDG.E R2, desc[UR16][R4.64] ;  /* 0x0000001004027981 */ /* 0x000ee2000c1e1900 */
[----:B--2---:R-:W-:-:S05]  /*1bd0*/  IMAD.WIDE R14, R15, 0x4, R8 ;  /* 0x000000040f0e7825 */ /* 0x004fca00078e0208 */
[----:B------:R-:W2:Y:S01]  /*1be0*/  LDG.E R0, desc[UR16][R14.64] ;  /* 0x000000100e007981 */ /* 0x000ea2000c1e1900 */
[----:B------:R-:W-:Y:S01]  /*1bf0*/  UMOV UR6, 0x9999999a ;  /* 0x9999999a00067882 */ /* 0x000fe20000000000 */
[----:B------:R-:W-:Y:S01]  /*1c00*/  UMOV UR7, 0x3fe99999 ;  /* 0x3fe9999900077882 */ /* 0x000fe20000000000 */
[----:B0-----:R-:W-:Y:S01]  /*1c10*/  IMAD.WIDE.U32 R16, R3, 0x4, R12 ;  /* 0x0000000403107825 */ /* 0x001fe200078e000c */
[----:B---3--:R-:W0:Y:S08]  /*1c20*/  F2F.F64.F32 R10, R2 ;  /* 0x00000002000a7310 */ /* 0x008e300000201800 */
[----:B--2---:R-:W1:Y:S01]  /*1c30*/  F2F.F64.F32 R8, R0 ;  /* 0x0000000000087310 */ /* 0x004e620000201800 */
[----:B0-----:R-:W-:-:S08]  /*1c40*/  DMUL R10, R10, UR4 ;  /* 0x000000040a0a7c28 */ /* 0x001fd00008000000 */
[----:B-1----:R-:W-:-:S10]  /*1c50*/  DFMA R8, R8, UR6, R10 ;  /* 0x0000000608087c2b */ /* 0x002fd4000800000a */
[----:B------:R-:W0:Y:S02]  /*1c60*/  F2F.F32.F64 R9, R8 ;  /* 0x0000000800097310 */ /* 0x000e240000301000 */
[----:B0-----:R1:W-:Y:S04]  /*1c70*/  STG.E desc[UR16][R16.64], R9 ;  /* 0x0000000910007986 */ /* 0x0013e8000c101910 */
[----:B------:R-:W2:Y:S04]  /*1c80*/  LDG.E R4, desc[UR16][R4.64+0x4] ;  /* 0x0000041004047981 */ /* 0x000ea8000c1e1900 */
[----:B------:R-:W3:Y:S01]  /*1c90*/  LDG.E R14, desc[UR16][R14.64+0x4] ;  /* 0x000004100e0e7981 */ /* 0x000ee2000c1e1900 */
[----:B------:R-:W-:Y:S01]  /*1ca0*/  VIADD R3, R3, 0x2 ;  /* 0x0000000203037836 */ /* 0x000fe20000000000 */
[----:B--2---:R-:W0:Y:S08]  /*1cb0*/  F2F.F64.F32 R12, R4 ;  /* 0x00000004000c7310 */ /* 0x004e300000201800 */
[----:B---3--:R-:W2:Y:S01]  /*1cc0*/  F2F.F64.F32 R10, R14 ;  /* 0x0000000e000a7310 */ /* 0x008ea20000201800 */
[----:B0-----:R-:W-:-:S08]  /*1cd0*/  DMUL R12, R12, UR4 ;  /* 0x000000040c0c7c28 */ /* 0x001fd00008000000 */
[----:B--2---:R-:W-:-:S10]  /*1ce0*/  DFMA R10, R10, UR6, R12 ;  /* 0x000000060a0a7c2b */ /* 0x004fd4000800000c */
[----:B------:R-:W0:Y:S02]  /*1cf0*/  F2F.F32.F64 R11, R10 ;  /* 0x0000000a000b7310 */ /* 0x000e240000301000 */
[----:B0-----:R1:W-:Y:S02]  /*1d00*/  STG.E desc[UR16][R16.64+0x4], R11 ;  /* 0x0000040b10007986 */ /* 0x0013e4000c101910 */
.L_x_68:
[----:B------:R-:W-:Y:S05]  /*1d10*/  BRA.U UP1, `(.L_x_64) ;  /* 0x0000000901507547 */ /* 0x000fea000b800000 */
[----:B-1----:R-:W1:Y:S01]  /*1d20*/  LDC.64 R8, c[0x0][0x3a8] ;  /* 0x0000ea00ff087b82 */ /* 0x002e620000000a00 */
[----:B------:R-:W-:-:S07]  /*1d30*/  IMAD.IADD R7, R6, 0x1, R3 ;  /* 0x0000000106077824 */ /* 0x000fce00078e0203 */
[----:B------:R-:W3:Y:S01]  /*1d40*/  LDC.64 R4, c[0x0][0x380] ;  /* 0x0000e000ff047b82 */ /* 0x000ee20000000a00 */
[----:B------:R-:W-:Y:S01]  /*1d50*/  UMOV UR4, 0x9999999a ;  /* 0x9999999a00047882 */ /* 0x000fe20000000000 */
[----:B------:R-:W-:-:S06]  /*1d60*/  UMOV UR5, 0x3fc99999 ;  /* 0x3fc9999900057882 */ /* 0x000fcc0000000000 */
[----:B0-2---:R-:W0:Y:S01]  /*1d70*/  LDC.64 R12, c[0x0][0x3a0] ;  /* 0x0000e800ff0c7b82 */ /* 0x005e220000000a00 */
[----:B-1----:R-:W-:-:S06]  /*1d80*/  IMAD.WIDE.U32 R8, R3, 0x4, R8 ;  /* 0x0000000403087825 */ /* 0x002fcc00078e0008 */
[----:B------:R-:W2:Y:S01]  /*1d90*/  LDG.E R8, desc[UR16][R8.64] ;  /* 0x0000001008087981 */ /* 0x000ea2000c1e1900 */
[----:B---3--:R-:W-:-:S06]  /*1da0*/  IMAD.WIDE R4, R7, 0x4, R4 ;  /* 0x0000000407047825 */ /* 0x008fcc00078e0204 */
[----:B------:R-:W3:Y:S01]  /*1db0*/  LDG.E R4, desc[UR16][R4.64] ;  /* 0x0000001004047981 */ /* 0x000ee2000c1e1900 */
[----:B0-----:R-:W-:Y:S01]  /*1dc0*/  IMAD.WIDE.U32 R2, R3, 0x4, R12 ;  /* 0x0000000403027825 */ /* 0x001fe200078e000c */
[----:B--2---:R-:W0:Y:S08]  /*1dd0*/  F2F.F64.F32 R10, R8 ;  /* 0x00000008000a7310 */ /* 0x004e300000201800 */
[----:B---3--:R-:W1:Y:S01]  /*1de0*/  F2F.F64.F32 R6, R4 ;  /* 0x0000000400067310 */ /* 0x008e620000201800 */
[----:B0-----:R-:W-:Y:S01]  /*1df0*/  DMUL R10, R10, UR4 ;  /* 0x000000040a0a7c28 */ /* 0x001fe20008000000 */
[----:B------:R-:W-:-:S07]  /*1e00*/  UMOV UR5, 0x3fe99999 ;  /* 0x3fe9999900057882 */ /* 0x000fce0000000000 */
[----:B-1----:R-:W-:-:S10]  /*1e10*/  DFMA R6, R6, UR4, R10 ;  /* 0x0000000406067c2b */ /* 0x002fd4000800000a */
[----:B------:R-:W0:Y:S02]  /*1e20*/  F2F.F32.F64 R7, R6 ;  /* 0x0000000600077310 */ /* 0x000e240000301000 */
[----:B0-----:R0:W-:Y:S01]  /*1e30*/  STG.E desc[UR16][R2.64], R7 ;  /* 0x0000000702007986 */ /* 0x0011e2000c101910 */
[----:B------:R-:W-:Y:S05]  /*1e40*/  BRA `(.L_x_64) ;  /* 0x0000000800047947 */ /* 0x000fea0003800000 */
.L_x_63:
[----:B------:R-:W0:Y:S02]  /*1e50*/  LDCU UR4, c[0x0][0x3b8] ;  /* 0x00007700ff0477ac */ /* 0x000e240008000800 */
[----:B0-----:R-:W-:-:S09]  /*1e60*/  UISETP.GE.AND UP0, UPT, UR4, 0x1, UPT ;  /* 0x000000010400788c */ /* 0x001fd2000bf06270 */
[----:B------:R-:W-:Y:S05]  /*1e70*/  BRA.U !UP0, `(.L_x_64) ;  /* 0x0000000508f87547 */ /* 0x000fea000b800000 */
[----:B------:R-:W-:Y:S02]  /*1e80*/  UISETP.GE.U32.AND UP1, UPT, UR4, 0x10, UPT ;  /* 0x000000100400788c */ /* 0x000fe4000bf26070 */
[----:B----45:R-:W-:Y:S01]  /*1e90*/  IMAD R3, R6, UR4, RZ ;  /* 0x0000000406037c24 */ /* 0x030fe2000f8e02ff */
[----:B------:R-:W-:Y:S01]  /*1ea0*/  ULOP3.LUT UR12, UR4, 0xf, URZ, 0xc0, !UPT ;  /* 0x0000000f040c7892 */ /* 0x000fe2000f8ec0ff */
[----:B------:R-:W-:-:S03]  /*1eb0*/  IMAD.MOV.U32 R0, RZ, RZ, RZ ;  /* 0x000000ffff007224 */ /* 0x000fc600078e00ff */
[----:B------:R-:W-:Y:S02]  /*1ec0*/  UISETP.NE.AND UP0, UPT, UR12, URZ, UPT ;  /* 0x000000ff0c00728c */ /* 0x000fe4000bf05270 */
[----:B------:R-:W-:Y:S09]  /*1ed0*/  BRA.U !UP1, `(.L_x_69) ;  /* 0x0000000109dc7547 */ /* 0x000ff2000b800000 */
[----:B------:R-:W0:Y:S01]  /*1ee0*/  LDCU.64 UR10, c[0x0][0x3a0] ;  /* 0x00007400ff0a77ac */ /* 0x000e220008000a00 */
[----:B------:R-:W-:Y:S01]  /*1ef0*/  MOV R9, R3 ;  /* 0x0000000300097202 */ /* 0x000fe20000000f00 */
[----:B------:R-:W1:Y:S01]  /*1f00*/  LDCU.64 UR8, c[0x0][0x380] ;  /* 0x00007000ff0877ac */ /* 0x000e620008000a00 */
[----:B------:R-:W-:-:S06]  /*1f10*/  ULOP3.LUT UR4, UR4, 0x7ffffff0, URZ, 0xc0, !UPT ;  /* 0x7ffffff004047892 */ /* 0x000fcc000f8ec0ff */
[----:B------:R-:W-:Y:S01]  /*1f20*/  IMAD.U32 R0, RZ, RZ, UR4 ;  /* 0x00000004ff007e24 */ /* 0x000fe2000f8e00ff */
[----:B0-----:R-:W-:Y:S02]  /*1f30*/  UIADD3 UR5, UP2, UPT, UR10, 0x20, URZ ;  /* 0x000000200a057890 */ /* 0x001fe4000ff5e0ff */
[----:B------:R-:W-:Y:S02]  /*1f40*/  UIADD3 UR10, UPT, UPT, -UR4, URZ, URZ ;  /* 0x000000ff040a7290 */ /* 0x000fe4000fffe1ff */
[----:B------:R-:W-:Y:S02]  /*1f50*/  UIADD3.X UR6, UPT, UPT, URZ, UR11, URZ, UP2, !UPT ;  /* 0x0000000bff067290 */ /* 0x000fe400097fe4ff */
[----:B-1----:R-:W-:Y:S01]  /*1f60*/  UIADD3 UR7, UP1, UPT, UR8, 0x20, URZ ;  /* 0x0000002008077890 */ /* 0x002fe2000ff3e0ff */
[----:B------:R-:W-:-:S03]  /*1f70*/  IMAD.U32 R2, RZ, RZ, UR5 ;  /* 0x00000005ff027e24 */ /* 0x000fc6000f8e00ff */
[----:B------:R-:W-:Y:S01]  /*1f80*/  IMAD.U32 R19, RZ, RZ, UR6 ;  /* 0x00000006ff137e24 */ /* 0x000fe2000f8e00ff */
[----:B------:R-:W-:-:S12]  /*1f90*/  UIADD3.X UR8, UPT, UPT, URZ, UR9, URZ, UP1, !UPT ;  /* 0x00000009ff087290 */ /* 0x000fd80008ffe4ff */
.L_x_70:
[----:B------:R-:W-:Y:S01]  /*1fa0*/  MOV R7, UR8 ;  /* 0x0000000800077c02 */ /* 0x000fe20008000f00 */
[----:B------:R-:W-:-:S04]  /*1fb0*/  IMAD.U32 R6, RZ, RZ, UR7 ;  /* 0x00000007ff067e24 */ /* 0x000fc8000f8e00ff */
[----:B------:R-:W-:-:S05]  /*1fc0*/  IMAD.WIDE R6, R9, 0x4, R6 ;  /* 0x0000000409067825 */ /* 0x000fca00078e0206 */
[----:B0-----:R-:W2:Y:S01]  /*1fd0*/  LDG.E R11, desc[UR16][R6.64+-0x20] ;  /* 0xffffe010060b7981 */ /* 0x001ea2000c1e1900 */
[----:B------:R-:W-:Y:S02]  /*1fe0*/  IMAD.MOV.U32 R4, RZ, RZ, R2 ;  /* 0x000000ffff047224 */ /* 0x000fe400078e0002 */
[----:B------:R-:W-:-:S05]  /*1ff0*/  IMAD.MOV.U32 R5, RZ, RZ, R19 ;  /* 0x000000ffff057224 */ /* 0x000fca00078e0013 */
[----:B--2---:R0:W-:Y:S04]  /*2000*/  STG.E desc[UR16][R4.64+-0x20], R11 ;  /* 0xffffe00b04007986 */ /* 0x0041e8000c101910 */
[----:B------:R-:W2:Y:S04]  /*2010*/  LDG.E R13, desc[UR16][R6.64+-0x1c] ;  /* 0xffffe410060d7981 */ /* 0x000ea8000c1e1900 */
[----:B--2---:R1:W-:Y:S04]  /*2020*/  STG.E desc[UR16][R4.64+-0x1c], R13 ;  /* 0xffffe40d04007986 */ /* 0x0043e8000c101910 */
[----:B------:R-:W2:Y:S04]  /*2030*/  LDG.E R15, desc[UR16][R6.64+-0x18] ;  /* 0xffffe810060f7981 */ /* 0x000ea8000c1e1900 */
[----:B--2---:R2:W-:Y:S04]  /*2040*/  STG.E desc[UR16][R4.64+-0x18], R15 ;  /* 0xffffe80f04007986 */ /* 0x0045e8000c101910 */
[----:B------:R-:W3:Y:S04]  /*2050*/  LDG.E R17, desc[UR16][R6.64+-0x14] ;  /* 0xffffec1006117981 */ /* 0x000ee8000c1e1900 */
[----:B---3--:R3:W-:Y:S04]  /*2060*/  STG.E desc[UR16][R4.64+-0x14], R17 ;  /* 0xffffec1104007986 */ /* 0x0087e8000c101910 */
[----:B------:R-:W4:Y:S04]  /*2070*/  LDG.E R19, desc[UR16][R6.64+-0x10] ;  /* 0xfffff01006137981 */ /* 0x000f28000c1e1900 */
[----:B----4-:R4:W-:Y:S04]  /*2080*/  STG.E desc[UR16][R4.64+-0x10], R19 ;  /* 0xfffff01304007986 */ /* 0x0109e8000c101910 */
[----:B------:R-:W5:Y:S04]  /*2090*/  LDG.E R21, desc[UR16][R6.64+-0xc] ;  /* 0xfffff41006157981 */ /* 0x000f68000c1e1900 */
[----:B-----5:R5:W-:Y:S04]  /*20a0*/  STG.E desc[UR16][R4.64+-0xc], R21 ;  /* 0xfffff41504007986 */ /* 0x020be8000c101910 */
[----:B0-----:R-:W2:Y:S04]  /*20b0*/  LDG.E R11, desc[UR16][R6.64+-0x8] ;  /* 0xfffff810060b7981 */ /* 0x001ea8000c1e1900 */
[----:B--2---:R0:W-:Y:S04]  /*20c0*/  STG.E desc[UR16][R4.64+-0x8], R11 ;  /* 0xfffff80b04007986 */ /* 0x0041e8000c101910 */
[----:B-1----:R-:W2:Y:S04]  /*20d0*/  LDG.E R13, desc[UR16][R6.64+-0x4] ;  /* 0xfffffc10060d7981 */ /* 0x002ea8000c1e1900 */
[----:B--2---:R1:W-:Y:S04]  /*20e0*/  STG.E desc[UR16][R4.64+-0x4], R13 ;  /* 0xfffffc0d04007986 */ /* 0x0043e8000c101910 */
[----:B------:R-:W2:Y:S04]  /*20f0*/  LDG.E R15, desc[UR16][R6.64] ;  /* 0x00000010060f7981 */ /* 0x000ea8000c1e1900 */
[----:B--2---:R2:W-:Y:S04]  /*2100*/  STG.E desc[UR16][R4.64], R15 ;  /* 0x0000000f04007986 */ /* 0x0045e8000c101910 */
[----:B---3--:R-:W3:Y:S04]  /*2110*/  LDG.E R17, desc[UR16][R6.64+0x4] ;  /* 0x0000041006117981 */ /* 0x008ee8000c1e1900 */
[----:B---3--:R3:W-:Y:S04]  /*2120*/  STG.E desc[UR16][R4.64+0x4], R17 ;  /* 0x0000041104007986 */ /* 0x0087e8000c101910 */
[----:B----4-:R-:W4:Y:S04]  /*2130*/  LDG.E R19, desc[UR16][R6.64+0x8] ;  /* 0x0000081006137981 */ /* 0x010f28000c1e1900 */
[----:B----4-:R4:W-:Y:S04]  /*2140*/  STG.E desc[UR16][R4.64+0x8], R19 ;  /* 0x0000081304007986 */ /* 0x0109e8000c101910 */
[----:B-----5:R-:W5:Y:S04]  /*2150*/  LDG.E R21, desc[UR16][R6.64+0xc] ;  /* 0x00000c1006157981 */ /* 0x020f68000c1e1900 */
[----:B-----5:R1:W-:Y:S04]  /*2160*/  STG.E desc[UR16][R4.64+0xc], R21 ;  /* 0x00000c1504007986 */ /* 0x0203e8000c101910 */
[----:B0-----:R-:W5:Y:S04]  /*2170*/  LDG.E R11, desc[UR16][R6.64+0x10] ;  /* 0x00001010060b7981 */ /* 0x001f68000c1e1900 */
[----:B-----5:R0:W-:Y:S04]  /*2180*/  STG.E desc[UR16][R4.64+0x10], R11 ;  /* 0x0000100b04007986 */ /* 0x0201e8000c101910 */
[----:B-1----:R-:W5:Y:S04]  /*2190*/  LDG.E R13, desc[UR16][R6.64+0x14] ;  /* 0x00001410060d7981 */ /* 0x002f68000c1e1900 */
[----:B-----5:R0:W-:Y:S04]  /*21a0*/  STG.E desc[UR16][R4.64+0x14], R13 ;  /* 0x0000140d04007986 */ /* 0x0201e8000c101910 */
[----:B--2---:R-:W2:Y:S04]  /*21b0*/  LDG.E R15, desc[UR16][R6.64+0x18] ;  /* 0x00001810060f7981 */ /* 0x004ea8000c1e1900 */
[----:B--2---:R0:W-:Y:S04]  /*21c0*/  STG.E desc[UR16][R4.64+0x18], R15 ;  /* 0x0000180f04007986 */ /* 0x0041e8000c101910 */
[----:B---3--:R-:W2:Y:S01]  /*21d0*/  LDG.E R17, desc[UR16][R6.64+0x1c] ;  /* 0x00001c1006117981 */ /* 0x008ea2000c1e1900 */
[----:B------:R-:W-:Y:S01]  /*21e0*/  UIADD3 UR10, UPT, UPT, UR10, 0x10, URZ ;  /* 0x000000100a0a7890 */ /* 0x000fe2000fffe0ff */
[----:B------:R-:W-:Y:S01]  /*21f0*/  IADD3 R2, P0, PT, R4, 0x40, RZ ;  /* 0x0000004004027810 */ /* 0x000fe20007f1e0ff */
[----:B------:R-:W-:-:S02]  /*2200*/  VIADD R9, R9, 0x10 ;  /* 0x0000001009097836 */ /* 0x000fc40000000000 */
[----:B------:R-:W-:Y:S02]  /*2210*/  UISETP.NE.AND UP1, UPT, UR10, URZ, UPT ;  /* 0x000000ff0a00728c */ /* 0x000fe4000bf25270 */
[----:B----4-:R-:W-:Y:S01]  /*2220*/  IMAD.X R19, RZ, RZ, R5, P0 ;  /* 0x000000ffff137224 */ /* 0x010fe200000e0605 */
[----:B--2---:R0:W-:Y:S06]  /*2230*/  STG.E desc[UR16][R4.64+0x1c], R17 ;  /* 0x00001c1104007986 */ /* 0x0041ec000c101910 */
[----:B------:R-:W-:Y:S05]  /*2240*/  BRA.U UP1, `(.L_x_70) ;  /* 0xfffffffd01547547 */ /* 0x000fea000b83ffff */
.L_x_69:
[----:B------:R-:W-:Y:S05]  /*2250*/  BRA.U !UP0, `(.L_x_64) ;  /* 0x0000000508007547 */ /* 0x000fea000b800000 */
[----:B------:R-:W1:Y:S01]  /*2260*/  LDCU UR4, c[0x0][0x3b8] ;  /* 0x00007700ff0477ac */ /* 0x000e620008000800 */
[----:B------:R-:W-:Y:S02]  /*2270*/  UISETP.GE.U32.AND UP0, UPT, UR12, 0x8, UPT ;  /* 0x000000080c00788c */ /* 0x000fe4000bf06070 */
[----:B-1----:R-:W-:-:S04]  /*2280*/  ULOP3.LUT UR5, UR4, 0x7, URZ, 0xc0, !UPT ;  /* 0x0000000704057892 */ /* 0x002fc8000f8ec0ff */
[----:B------:R-:W-:-:S03]  /*2290*/  UISETP.NE.AND UP1, UPT, UR5, URZ, UPT ;  /* 0x000000ff0500728c */ /* 0x000fc6000bf25270 */
[----:B------:R-:W-:Y:S08]  /*22a0*/  BRA.U !UP0, `(.L_x_71) ;  /* 0x0000000108587547 */ /* 0x000ff0000b800000 */
[----:B0-----:R-:W0:Y:S01]  /*22b0*/  LDC.64 R4, c[0x0][0x380] ;  /* 0x0000e000ff047b82 */ /* 0x001e220000000a00 */
[----:B------:R-:W-:-:S05]  /*22c0*/  IADD3 R7, PT, PT, R3, R0, RZ ;  /* 0x0000000003077210 */ /* 0x000fca0007ffe0ff */
[----:B0-----:R-:W-:Y:S02]  /*22d0*/  IMAD.WIDE R4, R7, 0x4, R4 ;  /* 0x0000000407047825 */ /* 0x001fe400078e0204 */
[----:B------:R-:W0:Y:S03]  /*22e0*/  LDC.64 R6, c[0x0][0x3a0] ;  /* 0x0000e800ff067b82 */ /* 0x000e260000000a00 */
[----:B------:R-:W2:Y:S01]  /*22f0*/  LDG.E R9, desc[UR16][R4.64] ;  /* 0x0000001004097981 */ /* 0x000ea2000c1e1900 */
[----:B0-----:R-:W-:-:S05]  /*2300*/  IMAD.WIDE.U32 R6, R0, 0x4, R6 ;  /* 0x0000000400067825 */ /* 0x001fca00078e0006 */
[----:B--2---:R0:W-:Y:S04]  /*2310*/  STG.E desc[UR16][R6.64], R9 ;  /* 0x0000000906007986 */ /* 0x0041e8000c101910 */
[----:B------:R-:W2:Y:S04]  /*2320*/  LDG.E R11, desc[UR16][R4.64+0x4] ;  /* 0x00000410040b7981 */ /* 0x000ea8000c1e1900 */
[----:B--2---:R1:W-:Y:S04]  /*2330*/  STG.E desc[UR16][R6.64+0x4], R11 ;  /* 0x0000040b06007986 */ /* 0x0043e8000c101910 */
[----:B------:R-:W2:Y:S04]  /*2340*/  LDG.E R13, desc[UR16][R4.64+0x8] ;  /* 0x00000810040d7981 */ /* 0x000ea8000c1e1900 */
[----:B--2---:R2:W-:Y:S04]  /*2350*/  STG.E desc[UR16][R6.64+0x8], R13 ;  /* 0x0000080d06007986 */ /* 0x0045e8000c101910 */
[----:B------:R-:W3:Y:S04]  /*2360*/  LDG.E R15, desc[UR16][R4.64+0xc] ;  /* 0x00000c10040f7981 */ /* 0x000ee8000c1e1900 */
[----:B---3--:R2:W-:Y:S04]  /*2370*/  STG.E desc[UR16][R6.64+0xc], R15 ;  /* 0x00000c0f06007986 */ /* 0x0085e8000c101910 */
[----:B------:R-:W3:Y:S04]  /*2380*/  LDG.E R17, desc[UR16][R4.64+0x10] ;  /* 0x0000101004117981 */ /* 0x000ee8000c1e1900 */
[----:B---3--:R2:W-:Y:S04]  /*2390*/  STG.E desc[UR16][R6.64+0x10], R17 ;  /* 0x0000101106007986 */ /* 0x0085e8000c101910 */
[----:B------:R-:W3:Y:S04]  /*23a0*/  LDG.E R19, desc[UR16][R4.64+0x14] ;  /* 0x0000141004137981 */ /* 0x000ee8000c1e1900 */
[----:B---3--:R2:W-:Y:S04]  /*23b0*/  STG.E desc[UR16][R6.64+0x14], R19 ;  /* 0x0000141306007986 */ /* 0x0085e8000c101910 */
[----:B0-----:R-:W3:Y:S04]  /*23c0*/  LDG.E R9, desc[UR16][R4.64+0x18] ;  /* 0x0000181004097981 */ /* 0x001ee8000c1e1900 */
[----:B---3--:R2:W-:Y:S04]  /*23d0*/  STG.E desc[UR16][R6.64+0x18], R9 ;  /* 0x0000180906007986 */ /* 0x0085e8000c101910 */
[----:B-1----:R-:W3:Y:S01]  /*23e0*/  LDG.E R11, desc[UR16][R4.64+0x1c] ;  /* 0x00001c10040b7981 */ /* 0x002ee2000c1e1900 */
[----:B------:R-:W-:-:S03]  /*23f0*/  VIADD R0, R0, 0x8 ;  /* 0x0000000800007836 */ /* 0x000fc60000000000 */
[----:B---3--:R2:W-:Y:S04]  /*2400*/  STG.E desc[UR16][R6.64+0x1c], R11 ;  /* 0x00001c0b06007986 */ /* 0x0085e8000c101910 */
.L_x_71:
[----:B------:R-:W-:Y:S05]  /*2410*/  BRA.U !UP1, `(.L_x_64) ;  /* 0x0000000109907547 */ /* 0x000fea000b800000 */
[----:B------:R-:W-:Y:S02]  /*2420*/  UISETP.GE.U32.AND UP0, UPT, UR5, 0x4, UPT ;  /* 0x000000040500788c */ /* 0x000fe4000bf06070 */
[----:B------:R-:W-:-:S04]  /*2430*/  ULOP3.LUT UR4, UR4, 0x3, URZ, 0xc0, !UPT ;  /* 0x0000000304047892 */ /* 0x000fc8000f8ec0ff */
[----:B------:R-:W-:-:S03]  /*2440*/  UISETP.NE.AND UP1, UPT, UR4, URZ, UPT ;  /* 0x000000ff0400728c */ /* 0x000fc6000bf25270 */
[----:B------:R-:W-:Y:S08]  /*2450*/  BRA.U !UP0, `(.L_x_72) ;  /* 0x0000000108387547 */ /* 0x000ff0000b800000 */
[----:B0-----:R-:W0:Y:S01]  /*2460*/  LDC.64 R4, c[0x0][0x380] ;  /* 0x0000e000ff047b82 */ /* 0x001e220000000a00 */
[----:B--2---:R-:W-:-:S04]  /*2470*/  IMAD.IADD R7, R3, 0x1, R0 ;  /* 0x0000000103077824 */ /* 0x004fc800078e0200 */
[----:B0-----:R-:W-:-:S03]  /*2480*/  IMAD.WIDE R4, R7, 0x4, R4 ;  /* 0x0000000407047825 */ /* 0x001fc600078e0204 */
[----:B------:R-:W0:Y:S02]  /*2490*/  LDC.64 R6, c[0x0][0x3a0] ;  /* 0x0000e800ff067b82 */ /* 0x000e240000000a00 */
[----:B------:R-:W2:Y:S01]  /*24a0*/  LDG.E R9, desc[UR16][R4.64] ;  /* 0x0000001004097981 */ /* 0x000ea2000c1e1900 */
[----:B0-----:R-:W-:-:S05]  /*24b0*/  IMAD.WIDE.U32 R6, R0, 0x4, R6 ;  /* 0x0000000400067825 */ /* 0x001fca00078e0006 */
[----:B--2---:R1:W-:Y:S04]  /*24c0*/  STG.E desc[UR16][R6.64], R9 ;  /* 0x0000000906007986 */ /* 0x0043e8000c101910 */
[----:B------:R-:W2:Y:S04]  /*24d0*/  LDG.E R11, desc[UR16][R4.64+0x4] ;  /* 0x00000410040b7981 */ /* 0x000ea8000c1e1900 */
[----:B--2---:R1:W-:Y:S04]  /*24e0*/  STG.E desc[UR16][R6.64+0x4], R11 ;  /* 0x0000040b06007986 */ /* 0x0043e8000c101910 */
[----:B------:R-:W2:Y:S04]  /*24f0*/  LDG.E R13, desc[UR16][R4.64+0x8] ;  /* 0x00000810040d7981 */ /* 0x000ea8000c1e1900 */
[----:B--2---:R1:W-:Y:S04]  /*2500*/  STG.E desc[UR16][R6.64+0x8], R13 ;  /* 0x0000080d06007986 */ /* 0x0043e8000c101910 */
[----:B------:R-:W2:Y:S01]  /*2510*/  LDG.E R15, desc[UR16][R4.64+0xc] ;  /* 0x00000c10040f7981 */ /* 0x000ea2000c1e1900 */
[----:B------:R-:W-:-:S03]  /*2520*/  VIADD R0, R0, 0x4 ;  /* 0x0000000400007836 */ /* 0x000fc60000000000 */
[----:B--2---:R1:W-:Y:S04]  /*2530*/  STG.E desc[UR16][R6.64+0xc], R15 ;  /* 0x00000c0f06007986 */ /* 0x0043e8000c101910 */
.L_x_72:
[----:B------:R-:W-:Y:S05]  /*2540*/  BRA.U !UP1, `(.L_x_64) ;  /* 0x0000000109447547 */ /* 0x000fea000b800000 */
[----:B0-----:R-:W0:Y:S01]  /*2550*/  LDC.64 R4, c[0x0][0x3a0] ;  /* 0x0000e800ff047b82 */ /* 0x001e220000000a00 */
[----:B-12---:R-:W-:Y:S01]  /*2560*/  IMAD.IADD R9, R3, 0x1, R0 ;  /* 0x0000000103097824 */ /* 0x006fe200078e0200 */
[----:B------:R-:W-:-:S06]  /*2570*/  UIADD3 UR4, UPT, UPT, -UR4, URZ, URZ ;  /* 0x000000ff04047290 */ /* 0x000fcc000fffe1ff */
[----:B------:R-:W1:Y:S01]  /*2580*/  LDC.64 R6, c[0x0][0x380] ;  /* 0x0000e000ff067b82 */ /* 0x000e620000000a00 */
[----:B0-----:R-:W-:-:S05]  /*2590*/  IMAD.WIDE.U32 R4, R0, 0x4, R4 ;  /* 0x0000000400047825 */ /* 0x001fca00078e0004 */
[----:B------:R-:W-:-:S07]  /*25a0*/  MOV R11, R5 ;  /* 0x00000005000b7202 */ /* 0x000fce0000000f00 */
.L_x_73:
[----:B-1-3--:R-:W-:-:S05]  /*25b0*/  IMAD.WIDE R2, R9, 0x4, R6 ;  /* 0x0000000409027825 */ /* 0x00afca00078e0206 */
[----:B------:R0:W2:Y:S01]  /*25c0*/  LDG.E R5, desc[UR16][R2.64] ;  /* 0x0000001002057981 */ /* 0x0000a2000c1e1900 */
[----:B------:R-:W-:Y:S01]  /*25d0*/  UIADD3 UR4, UPT, UPT, UR4, 0x1, URZ ;  /* 0x0000000104047890 */ /* 0x000fe2000fffe0ff */
[----:B------:R-:W-:-:S03]  /*25e0*/  VIADD R9, R9, 0x1 ;  /* 0x0000000109097836 */ /* 0x000fc60000000000 */
[----:B------:R-:W-:Y:S01]  /*25f0*/  UISETP.NE.AND UP0, UPT, UR4, URZ, UPT ;  /* 0x000000ff0400728c */ /* 0x000fe2000bf05270 */
[----:B0-----:R-:W-:Y:S01]  /*2600*/  IMAD.MOV.U32 R2, RZ, RZ, R4 ;  /* 0x000000ffff027224 */ /* 0x001fe200078e0004 */
[----:B------:R-:W-:Y:S01]  /*2610*/  IADD3 R4, P0, PT, R4, 0x4, RZ ;  /* 0x0000000404047810 */ /* 0x000fe20007f1e0ff */
[----:B------:R-:W-:-:S04]  /*2620*/  IMAD.MOV.U32 R3, RZ, RZ, R11 ;  /* 0x000000ffff037224 */ /* 0x000fc800078e000b */
[----:B------:R-:W-:Y:S01]  /*2630*/  IMAD.X R11, RZ, RZ, R11, P0 ;  /* 0x000000ffff0b7224 */ /* 0x000fe200000e060b */
[----:B--2---:R3:W-:Y:S01]  /*2640*/  STG.E desc[UR16][R2.64], R5 ;  /* 0x0000000502007986 */ /* 0x0047e2000c101910 */
[----:B------:R-:W-:Y:S06]  /*2650*/  BRA.U UP0, `(.L_x_73) ;  /* 0xfffffffd00d47547 */ /* 0x000fec000b83ffff */
.L_x_64:
[----:B-12-45:R-:W1:Y:S02]  /*2660*/  LDC R6, c[0x0][0x3b8] ;  /* 0x0000ee00ff067b82 */ /* 0x036e640000000800 */
[----:B-1----:R-:W-:-:S13]  /*2670*/  ISETP.GE.AND P0, PT, R6, 0x1, PT ;  /* 0x000000010600780c */ /* 0x002fda0003f06270 */
[----:B------:R-:W-:Y:S05]  /*2680*/  @!P0 EXIT ;  /* 0x000000000000894d */ /* 0x000fea0003800000 */
[C---:B------:R-:W-:Y:S01]  /*2690*/  ISETP.GE.U32.AND P0, PT, R6.reuse, 0x10, PT ;  /* 0x000000100600780c */ /* 0x040fe20003f06070 */
[----:B------:R-:W-:Y:S01]  /*26a0*/  HFMA2 R0, -RZ, RZ, 0, 0 ;  /* 0x00000000ff007431 */ /* 0x000fe200000001ff */
[----:B------:R-:W-:-:S04]  /*26b0*/  LOP3.LUT R12, R6, 0xf, RZ, 0xc0, !PT ;  /* 0x0000000f060c7812 */ /* 0x000fc800078ec0ff */
[----:B------:R-:W-:-:S07]  /*26c0*/  ISETP.NE.AND P3, PT, R12, RZ, PT ;  /* 0x000000ff0c00720c */ /* 0x000fce0003f65270 */
[----:B------:R-:W-:Y:S06]  /*26d0*/  @!P0 BRA `(.L_x_74) ;  /* 0x0000000000d88947 */ /* 0x000fec0003800000 */
[----:B------:R-:W1:Y:S01]  /*26e0*/  LDCU.128 UR4, c[0x0][0x3a0] ;  /* 0x00007400ff0477ac */ /* 0x000e620008000c00 */
[----:B------:R-:W-:-:S05]  /*26f0*/  LOP3.LUT R0, R6, 0x7ffffff0, RZ, 0xc0, !PT ;  /* 0x7ffffff006007812 */ /* 0x000fca00078ec0ff */
[----:B0-----:R-:W-:Y:S01]  /*2700*/  IMAD.MOV R7, RZ, RZ, -R0 ;  /* 0x000000ffff077224 */ /* 0x001fe200078e0a00 */
[----:B-1----:R-:W-:Y:S02]  /*2710*/  UIADD3 UR8, UP1, UPT, UR4, 0x20, URZ ;  /* 0x0000002004087890 */ /* 0x002fe4000ff3e0ff */
[----:B------:R-:W-:Y:S02]  /*2720*/  UIADD3 UR4, UP0, UPT, UR6, 0x20, URZ ;  /* 0x0000002006047890 */ /* 0x000fe4000ff1e0ff */
[----:B------:R-:W-:Y:S02]  /*2730*/  UIADD3.X UR6, UPT, UPT, URZ, UR5, URZ, UP1, !UPT ;  /* 0x00000005ff067290 */ /* 0x000fe40008ffe4ff */
[----:B------:R-:W-:Y:S01]  /*2740*/  UIADD3.X UR5, UPT, UPT, URZ, UR7, URZ, UP0, !UPT ;  /* 0x00000007ff057290 */ /* 0x000fe200087fe4ff */
[----:B------:R-:W-:Y:S02]  /*2750*/  IMAD.U32 R10, RZ, RZ, UR8 ;  /* 0x00000008ff0a7e24 */ /* 0x000fe4000f8e00ff */
[----:B------:R-:W-:-:S02]  /*2760*/  IMAD.U32 R8, RZ, RZ, UR4 ;  /* 0x00000004ff087e24 */ /* 0x000fc4000f8e00ff */
[----:B------:R-:W-:Y:S01]  /*2770*/  IMAD.U32 R9, RZ, RZ, UR6 ;  /* 0x00000006ff097e24 */ /* 0x000fe2000f8e00ff */
[----:B------:R-:W-:-:S07]  /*2780*/  MOV R17, UR5 ;  /* 0x0000000500117c02 */ /* 0x000fce0008000f00 */
.L_x_75:
[----:B---3--:R-:W-:Y:S02]  /*2790*/  IMAD.MOV.U32 R2, RZ, RZ, R10 ;  /* 0x000000ffff027224 */ /* 0x008fe400078e000a */
[----:B------:R-:W-:-:S05]  /*27a0*/  IMAD.MOV.U32 R3, RZ, RZ, R9 ;  /* 0x000000ffff037224 */ /* 0x000fca00078e0009 */
[----:B------:R-:W2:Y:S01]  /*27b0*/  LDG.E R9, desc[UR16][R2.64+-0x20] ;  /* 0xffffe01002097981 */ /* 0x000ea2000c1e1900 */
[----:B-1----:R-:W-:Y:S02]  /*27c0*/  IMAD.MOV.U32 R4, RZ, RZ, R8 ;  /* 0x000000ffff047224 */ /* 0x002fe400078e0008 */
        /* <DEDUP_REMOVED lines=21> */
[----:B----4-:R-:W-:Y:S04]  /*2920*/  STG.E desc[UR16][R4.64+0x8], R17 ;  /* 0x0000081104007986 */ /* 0x010fe8000c101910 */
[----:B-----5:R-:W4:Y:S04]  /*2930*/  LDG.E R19, desc[UR16][R2.64+0xc] ;  /* 0x00000c1002137981 */ /* 0x020f28000c1e1900 */
[----:B----4-:R-:W-:Y:S04]  /*2940*/  STG.E desc[UR16][R4.64+0xc], R19 ;  /* 0x00000c1304007986 */ /* 0x010fe8000c101910 */
[----:B0-----:R-:W4:Y:S04]  /*2950*/  LDG.E R9, desc[UR16][R2.64+0x10] ;  /* 0x0000101002097981 */ /* 0x001f28000c1e1900 */
[----:B----4-:R0:W-:Y:S04]  /*2960*/  STG.E desc[UR16][R4.64+0x10], R9 ;  /* 0x0000100904007986 */ /* 0x0101e8000c101910 */
[----:B-1----:R-:W4:Y:S04]  /*2970*/  LDG.E R11, desc[UR16][R2.64+0x14] ;  /* 0x00001410020b7981 */ /* 0x002f28000c1e1900 */
[----:B----4-:R1:W-:Y:S04]  /*2980*/  STG.E desc[UR16][R4.64+0x14], R11 ;  /* 0x0000140b04007986 */ /* 0x0103e8000c101910 */
[----:B--2---:R-:W2:Y:S01]  /*2990*/  LDG.E R13, desc[UR16][R2.64+0x18] ;  /* 0x00001810020d7981 */ /* 0x004ea2000c1e1900 */
[----:B------:R-:W-:-:S04]  /*29a0*/  IADD3 R7, PT, PT, R7, 0x10, RZ ;  /* 0x0000001007077810 */ /* 0x000fc80007ffe0ff */
[----:B------:R-:W-:Y:S01]  /*29b0*/  ISETP.NE.AND P0, PT, R7, RZ, PT ;  /* 0x000000ff0700720c */ /* 0x000fe20003f05270 */
[----:B--2---:R1:W-:Y:S04]  /*29c0*/  STG.E desc[UR16][R4.64+0x18], R13 ;  /* 0x0000180d04007986 */ /* 0x0043e8000c101910 */
[----:B---3--:R-:W2:Y:S01]  /*29d0*/  LDG.E R15, desc[UR16][R2.64+0x1c] ;  /* 0x00001c10020f7981 */ /* 0x008ea2000c1e1900 */
[----:B------:R-:W-:Y:S02]  /*29e0*/  IADD3 R10, P1, PT, R2, 0x40, RZ ;  /* 0x00000040020a7810 */ /* 0x000fe40007f3e0ff */
[----:B------:R-:W-:-:S03]  /*29f0*/  IADD3 R8, P2, PT, R4, 0x40, RZ ;  /* 0x0000004004087810 */ /* 0x000fc60007f5e0ff */
[----:B0-----:R-:W-:Y:S02]  /*2a00*/  IMAD.X R9, RZ, RZ, R3, P1 ;  /* 0x000000ffff097224 */ /* 0x001fe400008e0603 */
[----:B------:R-:W-:Y:S01]  /*2a10*/  IMAD.X R17, RZ, RZ, R5, P2 ;  /* 0x000000ffff117224 */ /* 0x000fe200010e0605 */
[----:B--2---:R1:W-:Y:S01]  /*2a20*/  STG.E desc[UR16][R4.64+0x1c], R15 ;  /* 0x00001c0f04007986 */ /* 0x0043e2000c101910 */
[----:B------:R-:W-:Y:S06]  /*2a30*/  @P0 BRA `(.L_x_75) ;  /* 0xfffffffc00540947 */ /* 0x000fec000383ffff */
.L_x_74:
[----:B------:R-:W-:Y:S05]  /*2a40*/  @!P3 EXIT ;  /* 0x000000000000b94d */ /* 0x000fea0003800000 */
[----:B------:R-:W-:Y:S02]  /*2a50*/  ISETP.GE.U32.AND P0, PT, R12, 0x8, PT ;  /* 0x000000080c00780c */ /* 0x000fe40003f06070 */
[----:B0-----:R-:W-:-:S04]  /*2a60*/  LOP3.LUT R10, R6, 0x7, RZ, 0xc0, !PT ;  /* 0x00000007060a7812 */ /* 0x001fc800078ec0ff */
[----:B------:R-:W-:-:S07]  /*2a70*/  ISETP.NE.AND P1, PT, R10, RZ, PT ;  /* 0x000000ff0a00720c */ /* 0x000fce0003f25270 */
[----:B------:R-:W-:Y:S06]  /*2a80*/  @!P0 BRA `(.L_x_76) ;  /* 0x0000000000548947 */ /* 0x000fec0003800000 */
[----:B---3--:R-:W0:Y:S08]  /*2a90*/  LDC.64 R2, c[0x0][0x3a0] ;  /* 0x0000e800ff027b82 */ /* 0x008e300000000a00 */
[----:B-1----:R-:W1:Y:S01]  /*2aa0*/  LDC.64 R4, c[0x0][0x3a8] ;  /* 0x0000ea00ff047b82 */ /* 0x002e620000000a00 */
[----:B0-----:R-:W-:-:S05]  /*2ab0*/  IMAD.WIDE.U32 R2, R0, 0x4, R2 ;  /* 0x0000000400027825 */ /* 0x001fca00078e0002 */
[----:B------:R-:W2:Y:S01]  /*2ac0*/  LDG.E R7, desc[UR16][R2.64] ;  /* 0x0000001002077981 */ /* 0x000ea2000c1e1900 */
[----:B-1----:R-:W-:-:S05]  /*2ad0*/  IMAD.WIDE.U32 R4, R0, 0x4, R4 ;  /* 0x0000000400047825 */ /* 0x002fca00078e0004 */
        /* <DEDUP_REMOVED lines=16> */
.L_x_76:
[----:B------:R-:W-:Y:S05]  /*2be0*/  @!P1 EXIT ;  /* 0x000000000000994d */ /* 0x000fea0003800000 */
[----:B------:R-:W-:Y:S02]  /*2bf0*/  ISETP.GE.U32.AND P0, PT, R10, 0x4, PT ;  /* 0x000000040a00780c */ /* 0x000fe40003f06070 */
[----:B------:R-:W-:-:S04]  /*2c00*/  LOP3.LUT R8, R6, 0x3, RZ, 0xc0, !PT ;  /* 0x0000000306087812 */ /* 0x000fc800078ec0ff */
[----:B------:R-:W-:-:S07]  /*2c10*/  ISETP.NE.AND P1, PT, R8, RZ, PT ;  /* 0x000000ff0800720c */ /* 0x000fce0003f25270 */
[----:B------:R-:W-:Y:S06]  /*2c20*/  @!P0 BRA `(.L_x_77) ;  /* 0x0000000000348947 */ /* 0x000fec0003800000 */
[----:B---3--:R-:W0:Y:S08]  /*2c30*/  LDC.64 R2, c[0x0][0x3a0] ;  /* 0x0000e800ff027b82 */ /* 0x008e300000000a00 */
[----:B-12---:R-:W1:Y:S01]  /*2c40*/  LDC.64 R4, c[0x0][0x3a8] ;  /* 0x0000ea00ff047b82 */ /* 0x006e620000000a00 */
        /* <DEDUP_REMOVED lines=11> */
.L_x_77:
[----:B------:R-:W-:Y:S05]  /*2d00*/  @!P1 EXIT ;  /* 0x000000000000994d */ /* 0x000fea0003800000 */
[----:B---3--:R-:W3:Y:S08]  /*2d10*/  LDC.64 R2, c[0x0][0x3a8] ;  /* 0x0000ea00ff027b82 */ /* 0x008ef00000000a00 */
[----:B012---:R-:W0:Y:S01]  /*2d20*/  LDC.64 R4, c[0x0][0x3a0] ;  /* 0x0000e800ff047b82 */ /* 0x007e220000000a00 */
[----:B---3--:R-:W-:-:S04]  /*2d30*/  IMAD.WIDE.U32 R2, R0, 0x4, R2 ;  /* 0x0000000400027825 */ /* 0x008fc800078e0002 */
[----:B------:R-:W-:Y:S01]  /*2d40*/  IMAD.MOV.U32 R9, RZ, RZ, R3 ;  /* 0x000000ffff097224 */ /* 0x000fe200078e0003 */
[----:B------:R-:W-:Y:S01]  /*2d50*/  MOV R6, R2 ;  /* 0x0000000200067202 */ /* 0x000fe20000000f00 */
[----:B0-----:R-:W-:-:S04]  /*2d60*/  IMAD.WIDE.U32 R4, R0, 0x4, R4 ;  /* 0x0000000400047825 */ /* 0x001fc800078e0004 */
[----:B------:R-:W-:Y:S02]  /*2d70*/  IMAD.MOV.U32 R7, RZ, RZ, R5 ;  /* 0x000000ffff077224 */ /* 0x000fe400078e0005 */
[----:B------:R-:W-:-:S07]  /*2d80*/  IMAD.MOV R0, RZ, RZ, -R8 ;  /* 0x000000ffff007224 */ /* 0x000fce00078e0a08 */
.L_x_78:
[----:B0-----:R-:W-:Y:S01]  /*2d90*/  MOV R2, R4 ;  /* 0x0000000400027202 */ /* 0x001fe20000000f00 */
[----:B------:R-:W-:-:S05]  /*2da0*/  IMAD.MOV.U32 R3, RZ, RZ, R7 ;  /* 0x000000ffff037224 */ /* 0x000fca00078e0007 */
[----:B------:R0:W2:Y:S01]  /*2db0*/  LDG.E R5, desc[UR16][R2.64] ;  /* 0x0000001002057981 */ /* 0x0000a2000c1e1900 */
[----:B------:R-:W-:Y:S02]  /*2dc0*/  IADD3 R0, PT, PT, R0, 0x1, RZ ;  /* 0x0000000100007810 */ /* 0x000fe40007ffe0ff */
[----:B------:R-:W-:Y:S02]  /*2dd0*/  IADD3 R4, P2, PT, R4, 0x4, RZ ;  /* 0x0000000404047810 */ /* 0x000fe40007f5e0ff */
[----:B------:R-:W-:-:S03]  /*2de0*/  ISETP.NE.AND P0, PT, R0, RZ, PT ;  /* 0x000000ff0000720c */ /* 0x000fc60003f05270 */
[----:B------:R-:W-:Y:S02]  /*2df0*/  IMAD.X R7, RZ, RZ, R7, P2 ;  /* 0x000000ffff077224 */ /* 0x000fe400010e0607 */
[----:B0-----:R-:W-:Y:S01]  /*2e00*/  IMAD.MOV.U32 R2, RZ, RZ, R6 ;  /* 0x000000ffff027224 */ /* 0x001fe200078e0006 */
[----:B------:R-:W-:Y:S01]  /*2e10*/  IADD3 R6, P1, PT, R6, 0x4, RZ ;  /* 0x0000000406067810 */ /* 0x000fe20007f3e0ff */
[----:B------:R-:W-:-:S04]  /*2e20*/  IMAD.MOV.U32 R3, RZ, RZ, R9 ;  /* 0x000000ffff037224 */ /* 0x000fc800078e0009 */
[----:B------:R-:W-:Y:S01]  /*2e30*/  IMAD.X R9, RZ, RZ, R9, P1 ;  /* 0x000000ffff097224 */ /* 0x000fe200008e0609 */
[----:B--2---:R0:W-:Y:S01]  /*2e40*/  STG.E desc[UR16][R2.64], R5 ;  /* 0x0000000502007986 */ /* 0x0041e2000c101910 */
[----:B------:R-:W-:Y:S06]  /*2e50*/  @P0 BRA `(.L_x_78) ;  /* 0xfffffffc00cc0947 */ /* 0x000fec000383ffff */
[----:B------:R-:W-:Y:S05]  /*2e60*/  EXIT ;  /* 0x000000000000794d */ /* 0x000fea0003800000 */
.L_x_79:
        /* <DEDUP_REMOVED lines=9> */
.L_x_200:


//--------------------- .text._Z21MaxReductionkernelTwoPfS_S_iiPi --------------------------
	.section	.text._Z21MaxReductionkernelTwoPfS_S_iiPi,"ax",@progbits
	.align	128
        .global         _Z21MaxReductionkernelTwoPfS_S_iiPi
        .type           _Z21MaxReductionkernelTwoPfS_S_iiPi,@function
        .size           _Z21MaxReductionkernelTwoPfS_S_iiPi,(.L_x_201 - _Z21MaxReductionkernelTwoPfS_S_iiPi)
        .other          _Z21MaxReductionkernelTwoPfS_S_iiPi,@"STO_CUDA_ENTRY STV_DEFAULT"
_Z21MaxReductionkernelTwoPfS_S_iiPi:
.text._Z21MaxReductionkernelTwoPfS_S_iiPi:
[----:B------:R-:W-:Y:S01]  /*0000*/  LDC R1, c[0x0][0x37c] ;  /* 0x0000df00ff017b82 */ /* 0x000fe20000000800 */
[----:B------:R-:W0:Y:S01]  /*0010*/  LDCU.64 UR4, c[0x0][0x398] ;  /* 0x00007300ff0477ac */ /* 0x000e220008000a00 */
[----:B------:R-:W1:Y:S06]  /*0020*/  S2R R0, SR_CTAID.X ;  /* 0x0000000000007919 */ /* 0x000e6c0000002500 */
[----:B------:R-:W2:Y:S01]  /*0030*/  S2UR UR8, SR_CgaCtaId ;  /* 0x00000000000879c3 */ /* 0x000ea20000008800 */
[----:B------:R-:W-:Y:S01]  /*0040*/  BSSY.RECONVERGENT B0, `(.L_x_80) ;  /* 0x000002b000007945 */ /* 0x000fe20003800200 */
[----:B------:R-:W3:Y:S01]  /*0050*/  S2R R15, SR_TID.X ;  /* 0x00000000000f7919 */ /* 0x000ee20000002100 */
[----:B0-----:R-:W-:-:S04]  /*0060*/  UIMAD UR4, UR5, UR4, URZ ;  /* 0x00000004050472a4 */ /* 0x001fc8000f8e02ff */
[----:B------:R-:W-:-:S04]  /*0070*/  USHF.R.S32.HI UR5, URZ, 0x1f, UR4 ;  /* 0x0000001fff057899 */ /* 0x000fc80008011404 */
[----:B------:R-:W-:Y:S02]  /*0080*/  ULEA.HI UR6, UR5, UR4, URZ, 0x13 ;  /* 0x0000000405067291 */ /* 0x000fe4000f8f98ff */
[----:B------:R-:W-:Y:S02]  /*0090*/  ULEA.HI UR4, UR5, UR4, URZ, 0xa ;  /* 0x0000000405047291 */ /* 0x000fe4000f8f50ff */
[----:B------:R-:W-:Y:S02]  /*00a0*/  USHF.R.S32.HI UR6, URZ, 0x13, UR6 ;  /* 0x00000013ff067899 */ /* 0x000fe40008011406 */
[----:B------:R-:W-:-:S04]  /*00b0*/  USHF.R.S32.HI UR4, URZ, 0xa, UR4 ;  /* 0x0000000aff047899 */ /* 0x000fc80008011404 */
[C---:B-1----:R-:W-:Y:S01]  /*00c0*/  ISETP.GT.AND P0, PT, R0.reuse, UR6, PT ;  /* 0x0000000600007c0c */ /* 0x042fe2000bf04270 */
[----:B------:R-:W-:Y:S01]  /*00d0*/  UMOV UR6, 0x400 ;  /* 0x0000040000067882 */ /* 0x000fe20000000000 */
[----:B---3--:R-:W-:Y:S01]  /*00e0*/  IMAD R7, R0, 0x200, R15 ;  /* 0x0000020000077824 */ /* 0x008fe200078e020f */
[----:B------:R-:W-:Y:S02]  /*00f0*/  UIADD3 UR7, UPT, UPT, UR6, 0x400, URZ ;  /* 0x0000040006077890 */ /* 0x000fe4000fffe0ff */
[----:B--2---:R-:W-:Y:S02]  /*0100*/  ULEA UR6, UR8, UR6, 0x18 ;  /* 0x0000000608067291 */ /* 0x004fe4000f8ec0ff */
[----:B------:R-:W-:Y:S01]  /*0110*/  ULEA UR7, UR8, UR7, 0x18 ;  /* 0x0000000708077291 */ /* 0x000fe2000f8ec0ff */
[----:B------:R-:W0:Y:S03]  /*0120*/  LDCU.64 UR8, c[0x0][0x358] ;  /* 0x00006b00ff0877ac */ /* 0x000e260008000a00 */
[----:B------:R-:W-:-:S02]  /*0130*/  LEA R2, R15, UR6, 0x2 ;  /* 0x000000060f027c11 */ /* 0x000fc4000f8e10ff */
[----:B------:R-:W-:Y:S01]  /*0140*/  @!P0 IMAD.MOV.U32 R5, RZ, RZ, -0x40800000 ;  /* 0xbf800000ff058424 */ /* 0x000fe200078e00ff */
[----:B------:R-:W-:-:S04]  /*0150*/  LEA R3, R15, UR7, 0x2 ;  /* 0x000000070f037c11 */ /* 0x000fc8000f8e10ff */
[----:B------:R1:W-:Y:S04]  /*0160*/  @!P0 STS [R2], R5 ;  /* 0x0000000502008388 */ /* 0x0003e80000000800 */
[----:B------:R1:W-:Y:S01]  /*0170*/  @!P0 STS [R3], RZ ;  /* 0x000000ff03008388 */ /* 0x0003e20000000800 */
[----:B------:R-:W-:Y:S01]  /*0180*/  BAR.SYNC.DEFER_BLOCKING 0x0 ;  /* 0x0000000000007b1d */ /* 0x000fe20000010000 */
[----:B------:R-:W-:-:S13]  /*0190*/  ISETP.GE.AND P0, PT, R7, UR4, PT ;  /* 0x0000000407007c0c */ /* 0x000fda000bf06270 */
[----:B01----:R-:W-:Y:S05]  /*01a0*/  @P0 BRA `(.L_x_81) ;  /* 0x0000000000500947 */ /* 0x003fea0003800000 */
[----:B------:R-:W0:Y:S01]  /*01b0*/  LDC.64 R4, c[0x0][0x3a0] ;  /* 0x0000e800ff047b82 */ /* 0x000e220000000a00 */
[----:B------:R-:W-:-:S05]  /*01c0*/  VIADD R6, R7, 0x100 ;  /* 0x0000010007067836 */ /* 0x000fca0000000000 */
[----:B------:R-:W-:Y:S02]  /*01d0*/  ISETP.GE.U32.AND P0, PT, R6, UR4, PT ;  /* 0x0000000406007c0c */ /* 0x000fe4000bf06070 */
[----:B------:R-:W1:Y:S01]  /*01e0*/  LDC.64 R8, c[0x0][0x390] ;  /* 0x0000e400ff087b82 */ /* 0x000e620000000a00 */
[----:B0-----:R-:W-:-:S05]  /*01f0*/  IMAD.WIDE.U32 R4, R7, 0x4, R4 ;  /* 0x0000000407047825 */ /* 0x001fca00078e0004 */
[----:B------:R-:W1:Y:S05]  /*0200*/  LDG.E R10, desc[UR8][R4.64] ;  /* 0x00000008040a7981 */ /* 0x000e6a000c1e1900 */
[----:B------:R-:W2:Y:S01]  /*0210*/  @!P0 LDG.E R13, desc[UR8][R4.64+0x400] ;  /* 0x00040008040d8981 */ /* 0x000ea2000c1e1900 */
[----:B------:R-:W-:Y:S02]  /*0220*/  IMAD.MOV.U32 R11, RZ, RZ, RZ ;  /* 0x000000ffff0b7224 */ /* 0x000fe400078e00ff */
[----:B-1----:R-:W-:-:S04]  /*0230*/  IMAD.WIDE R6, R10, 0x4, R8 ;  /* 0x000000040a067825 */ /* 0x002fc800078e0208 */
[----:B--2---:R-:W-:Y:S02]  /*0240*/  @!P0 IMAD.WIDE R8, R13, 0x4, R8 ;  /* 0x000000040d088825 */ /* 0x004fe400078e0208 */
[----:B------:R-:W2:Y:S04]  /*0250*/  LDG.E R7, desc[UR8][R6.64] ;  /* 0x0000000806077981 */ /* 0x000ea8000c1e1900 */
[----:B------:R-:W2:Y:S02]  /*0260*/  @!P0 LDG.E R11, desc[UR8][R8.64] ;  /* 0x00000008080b8981 */ /* 0x000ea4000c1e1900 */
[----:B--2---:R-:W-:-:S13]  /*0270*/  FSETP.GEU.AND P0, PT, R7, R11, PT ;  /* 0x0000000b0700720b */ /* 0x004fda0003f0e000 */
[----:B------:R-:W-:Y:S05]  /*0280*/  @P0 BRA `(.L_x_82) ;  /* 0x0000000000100947 */ /* 0x000fea0003800000 */
[----:B------:R-:W2:Y:S04]  /*0290*/  LDG.E R4, desc[UR8][R4.64+0x400] ;  /* 0x0004000804047981 */ /* 0x000ea8000c1e1900 */
[----:B------:R0:W-:Y:S04]  /*02a0*/  STS [R2], R11 ;  /* 0x0000000b02007388 */ /* 0x0001e80000000800 */
[----:B--2---:R0:W-:Y:S01]  /*02b0*/  STS [R3], R4 ;  /* 0x0000000403007388 */ /* 0x0041e20000000800 */
[----:B------:R-:W-:Y:S05]  /*02c0*/  BRA `(.L_x_81) ;  /* 0x0000000000087947 */ /* 0x000fea0003800000 */
.L_x_82:
[----:B------:R1:W-:Y:S04]  /*02d0*/  STS [R2], R7 ;  /* 0x0000000702007388 */ /* 0x0003e80000000800 */
[----:B------:R1:W-:Y:S02]  /*02e0*/  STS [R3], R10 ;  /* 0x0000000a03007388 */ /* 0x0003e40000000800 */
.L_x_81:
[----:B------:R-:W-:Y:S05]  /*02f0*/  BSYNC.RECONVERGENT B0 ;  /* 0x0000000000007941 */ /* 0x000fea0003800200 */
.L_x_80:
[C---:B------:R-:W-:Y:S01]  /*0300*/  ISETP.GT.U32.AND P6, PT, R15.reuse, 0x7f, PT ;  /* 0x0000007f0f00780c */ /* 0x040fe20003fc4070 */
[----:B------:R-:W-:Y:S01]  /*0310*/  BAR.SYNC.DEFER_BLOCKING 0x0 ;  /* 0x0000000000007b1d */ /* 0x000fe20000010000 */
[C---:B------:R-:W-:Y:S02]  /*0320*/  ISETP.GT.U32.AND P5, PT, R15.reuse, 0x3f, PT ;  /* 0x0000003f0f00780c */ /* 0x040fe40003fa4070 */
[C---:B------:R-:W-:Y:S02]  /*0330*/  ISETP.GT.U32.AND P4, PT, R15.reuse, 0x1f, PT ;  /* 0x0000001f0f00780c */ /* 0x040fe40003f84070 */
[C---:B------:R-:W-:Y:S01]  /*0340*/  ISETP.GT.U32.AND P3, PT, R15.reuse, 0xf, PT ;  /* 0x0000000f0f00780c */ /* 0x040fe20003f64070 */
[----:B------:R-:W-:Y:S01]  /*0350*/  BSSY.RECONVERGENT B0, `(.L_x_83) ;  /* 0x000000b000007945 */ /* 0x000fe20003800200 */
[C---:B------:R-:W-:Y:S02]  /*0360*/  ISETP.GT.U32.AND P2, PT, R15.reuse, 0x7, PT ;  /* 0x000000070f00780c */ /* 0x040fe40003f44070 */
[----:B------:R-:W-:-:S02]  /*0370*/  ISETP.GT.U32.AND P1, PT, R15, 0x3, PT ;  /* 0x000000030f00780c */ /* 0x000fc40003f24070 */
[----:B------:R-:W-:Y:S01]  /*0380*/  ISETP.GT.U32.AND P0, PT, R15, 0x1, PT ;  /* 0x000000010f00780c */ /* 0x000fe20003f04070 */
[----:B------:R-:W-:-:S12]  /*0390*/  @P6 BRA `(.L_x_84) ;  /* 0x0000000000186947 */ /* 0x000fd80003800000 */
[----:B0-----:R-:W-:Y:S04]  /*03a0*/  LDS R4, [R2] ;  /* 0x0000000002047984 */ /* 0x001fe80000000800 */
[----:B------:R-:W0:Y:S02]  /*03b0*/  LDS R5, [R2+0x200] ;  /* 0x0002000002057984 */ /* 0x000e240000000800 */
[----:B0-----:R-:W-:-:S13]  /*03c0*/  FSETP.GEU.AND P6, PT, R4, R5, PT ;  /* 0x000000050400720b */ /* 0x001fda0003fce000 */
[----:B------:R-:W-:Y:S04]  /*03d0*/  @!P6 STS [R2], R5 ;  /* 0x000000050200e388 */ /* 0x000fe80000000800 */
[----:B------:R-:W0:Y:S04]  /*03e0*/  @!P6 LDS R4, [R3+0x200] ;  /* 0x000200000304e984 */ /* 0x000e280000000800 */
[----:B0-----:R2:W-:Y:S02]  /*03f0*/  @!P6 STS [R3], R4 ;  /* 0x000000040300e388 */ /* 0x0015e40000000800 */
.L_x_84:
[----:B------:R-:W-:Y:S05]  /*0400*/  BSYNC.RECONVERGENT B0 ;  /* 0x0000000000007941 */ /* 0x000fea0003800200 */
.L_x_83:
[----:B------:R-:W-:Y:S01]  /*0410*/  BAR.SYNC.DEFER_BLOCKING 0x0 ;  /* 0x0000000000007b1d */ /* 0x000fe20000010000 */
[----:B------:R-:W-:-:S05]  /*0420*/  ISETP.NE.AND P6, PT, R15, RZ, PT ;  /* 0x000000ff0f00720c */ /* 0x000fca0003fc5270 */
[----:B------:R-:W-:Y:S04]  /*0430*/  BSSY.RECONVERGENT B0, `(.L_x_85) ;  /* 0x0000008000007945 */ /* 0x000fe80003800200 */
[----:B------:R-:W-:Y:S05]  /*0440*/  @P5 BRA `(.L_x_86) ;  /* 0x0000000000185947 */ /* 0x000fea0003800000 */
[----:B0-2---:R-:W-:Y:S04]  /*0450*/  LDS R4, [R2] ;  /* 0x0000000002047984 */ /* 0x005fe80000000800 */
[----:B------:R-:W0:Y:S02]  /*0460*/  LDS R5, [R2+0x100] ;  /* 0x0001000002057984 */ /* 0x000e240000000800 */
[----:B0-----:R-:W-:-:S13]  /*0470*/  FSETP.GEU.AND P5, PT, R4, R5, PT ;  /* 0x000000050400720b */ /* 0x001fda0003fae000 */
[----:B------:R-:W-:Y:S04]  /*0480*/  @!P5 STS [R2], R5 ;  /* 0x000000050200d388 */ /* 0x000fe80000000800 */
[----:B------:R-:W0:Y:S04]  /*0490*/  @!P5 LDS R4, [R3+0x100] ;  /* 0x000100000304d984 */ /* 0x000e280000000800 */
[----:B0-----:R3:W-:Y:S02]  /*04a0*/  @!P5 STS [R3], R4 ;  /* 0x000000040300d388 */ /* 0x0017e40000000800 */
.L_x_86:
[----:B------:R-:W-:Y:S05]  /*04b0*/  BSYNC.RECONVERGENT B0 ;  /* 0x0000000000007941 */ /* 0x000fea0003800200 */
.L_x_85:
[----:B------:R-:W-:Y:S06]  /*04c0*/  BAR.SYNC.DEFER_BLOCKING 0x0 ;  /* 0x0000000000007b1d */ /* 0x000fec0000010000 */
[----:B------:R-:W-:Y:S04]  /*04d0*/  BSSY.RECONVERGENT B0, `(.L_x_87) ;  /* 0x0000008000007945 */ /* 0x000fe80003800200 */
[----:B------:R-:W-:Y:S05]  /*04e0*/  @P4 BRA `(.L_x_88) ;  /* 0x0000000000184947 */ /* 0x000fea0003800000 */
[----:B0-23--:R-:W-:Y:S04]  /*04f0*/  LDS R4, [R2] ;  /* 0x0000000002047984 */ /* 0x00dfe80000000800 */
[----:B------:R-:W0:Y:S02]  /*0500*/  LDS R5, [R2+0x80] ;  /* 0x0000800002057984 */ /* 0x000e240000000800 */
[----:B0-----:R-:W-:-:S13]  /*0510*/  FSETP.GEU.AND P4, PT, R4, R5, PT ;  /* 0x000000050400720b */ /* 0x001fda0003f8e000 */
[----:B------:R-:W-:Y:S04]  /*0520*/  @!P4 STS [R2], R5 ;  /* 0x000000050200c388 */ /* 0x000fe80000000800 */
[----:B------:R-:W0:Y:S04]  /*0530*/  @!P4 LDS R4, [R3+0x80] ;  /* 0x000080000304c984 */ /* 0x000e280000000800 */
[----:B0-----:R4:W-:Y:S02]  /*0540*/  @!P4 STS [R3], R4 ;  /* 0x000000040300c388 */ /* 0x0019e40000000800 */
.L_x_88:
[----:B------:R-:W-:Y:S05]  /*0550*/  BSYNC.RECONVERGENT B0 ;  /* 0x0000000000007941 */ /* 0x000fea0003800200 */
.L_x_87:
[----:B------:R-:W-:Y:S06]  /*0560*/  BAR.SYNC.DEFER_BLOCKING 0x0 ;  /* 0x0000000000007b1d */ /* 0x000fec0000010000 */
[----:B------:R-:W-:Y:S04]  /*0570*/  BSSY.RECONVERGENT B0, `(.L_x_89) ;  /* 0x0000008000007945 */ /* 0x000fe80003800200 */
[----:B------:R-:W-:Y:S05]  /*0580*/  @P3 BRA `(.L_x_90) ;  /* 0x0000000000183947 */ /* 0x000fea0003800000 */
[----:B0-234-:R-:W-:Y:S04]  /*0590*/  LDS R4, [R2] ;  /* 0x0000000002047984 */ /* 0x01dfe80000000800 */
[----:B------:R-:W0:Y:S02]  /*05a0*/  LDS R5, [R2+0x40] ;  /* 0x0000400002057984 */ /* 0x000e240000000800 */
[----:B0-----:R-:W-:-:S13]  /*05b0*/  FSETP.GEU.AND P3, PT, R4, R5, PT ;  /* 0x000000050400720b */ /* 0x001fda0003f6e000 */
[----:B------:R-:W-:Y:S04]  /*05c0*/  @!P3 STS [R2], R5 ;  /* 0x000000050200b388 */ /* 0x000fe80000000800 */
[----:B------:R-:W0:Y:S04]  /*05d0*/  @!P3 LDS R4, [R3+0x40] ;  /* 0x000040000304b984 */ /* 0x000e280000000800 */
[----:B0-----:R0:W-:Y:S02]  /*05e0*/  @!P3 STS [R3], R4 ;  /* 0x000000040300b388 */ /* 0x0011e40000000800 */
.L_x_90:
[----:B------:R-:W-:Y:S05]  /*05f0*/  BSYNC.RECONVERGENT B0 ;  /* 0x0000000000007941 */ /* 0x000fea0003800200 */
.L_x_89:
        /* <DEDUP_REMOVED lines=9> */
.L_x_92:
[----:B------:R-:W-:Y:S05]  /*0690*/  BSYNC.RECONVERGENT B0 ;  /* 0x0000000000007941 */ /* 0x000fea0003800200 */
.L_x_91:
        /* <DEDUP_REMOVED lines=9> */
.L_x_94:
[----:B------:R-:W-:Y:S05]  /*0730*/  BSYNC.RECONVERGENT B0 ;  /* 0x0000000000007941 */ /* 0x000fea0003800200 */
.L_x_93:
        /* <DEDUP_REMOVED lines=9> */
.L_x_96:
[----:B------:R-:W-:Y:S05]  /*07d0*/  BSYNC.RECONVERGENT B0 ;  /* 0x0000000000007941 */ /* 0x000fea0003800200 */
.L_x_95:
[----:B------:R-:W-:Y:S06]  /*07e0*/  BAR.SYNC.DEFER_BLOCKING 0x0 ;  /* 0x0000000000007b1d */ /* 0x000fec0000010000 */
[----:B------:R-:W-:Y:S04]  /*07f0*/  BSSY.RECONVERGENT B0, `(.L_x_97) ;  /* 0x0000008000007945 */ /* 0x000fe80003800200 */
[----:B------:R-:W-:Y:S05]  /*0800*/  @P6 BRA `(.L_x_98) ;  /* 0x0000000000186947 */ /* 0x000fea0003800000 */
[----:B0-234-:R-:W-:Y:S04]  /*0810*/  LDS R4, [R2] ;  /* 0x0000000002047984 */ /* 0x01dfe80000000800 */
[----:B------:R-:W0:Y:S02]  /*0820*/  LDS R5, [UR6+0x4] ;  /* 0x00000406ff057984 */ /* 0x000e240008000800 */
[----:B0-----:R-:W-:-:S13]  /*0830*/  FSETP.GEU.AND P0, PT, R4, R5, PT ;  /* 0x000000050400720b */ /* 0x001fda0003f0e000 */
[----:B------:R-:W-:Y:S04]  /*0840*/  @!P0 STS [R2], R5 ;  /* 0x0000000502008388 */ /* 0x000fe80000000800 */
[----:B------:R-:W0:Y:S04]  /*0850*/  @!P0 LDS R4, [UR6+0x404] ;  /* 0x00040406ff048984 */ /* 0x000e280008000800 */
[----:B0-----:R0:W-:Y:S02]  /*0860*/  @!P0 STS [R3], R4 ;  /* 0x0000000403008388 */ /* 0x0011e40000000800 */
.L_x_98:
[----:B------:R-:W-:Y:S05]  /*0870*/  BSYNC.RECONVERGENT B0 ;  /* 0x0000000000007941 */ /* 0x000fea0003800200 */
.L_x_97:
[----:B------:R-:W-:Y:S06]  /*0880*/  BAR.SYNC.DEFER_BLOCKING 0x0 ;  /* 0x0000000000007b1d */ /* 0x000fec0000010000 */
[----:B------:R-:W-:Y:S05]  /*0890*/  @P6 EXIT ;  /* 0x000000000000694d */ /* 0x000fea0003800000 */
[----:B-1----:R-:W1:Y:S01]  /*08a0*/  LDS R7, [UR6] ;  /* 0x00000006ff077984 */ /* 0x002e620008000800 */
[----:B0-234-:R-:W0:Y:S03]  /*08b0*/  LDC.64 R2, c[0x0][0x388] ;  /* 0x0000e200ff027b82 */ /* 0x01de260000000a00 */
[----:B------:R-:W2:Y:S05]  /*08c0*/  LDS R9, [UR6+0x400] ;  /* 0x00040006ff097984 */ /* 0x000eaa0008000800 */
[----:B------:R-:W3:Y:S01]  /*08d0*/  LDC.64 R4, c[0x0][0x3a0] ;  /* 0x0000e800ff047b82 */ /* 0x000ee20000000a00 */
[----:B0-----:R-:W-:-:S04]  /*08e0*/  IMAD.WIDE.U32 R2, R0, 0x4, R2 ;  /* 0x0000000400027825 */ /* 0x001fc800078e0002 */
[----:B---3--:R-:W-:Y:S01]  /*08f0*/  IMAD.WIDE.U32 R4, R0, 0x4, R4 ;  /* 0x0000000400047825 */ /* 0x008fe200078e0004 */
[----:B-1----:R-:W-:Y:S04]  /*0900*/  STG.E desc[UR8][R2.64], R7 ;  /* 0x0000000702007986 */ /* 0x002fe8000c101908 */
[----:B--2---:R-:W-:Y:S01]  /*0910*/  STG.E desc[UR8][R4.64+0x8000], R9 ;  /* 0x0080000904007986 */ /* 0x004fe2000c101908 */
[----:B------:R-:W-:Y:S05]  /*0920*/  EXIT ;  /* 0x000000000000794d */ /* 0x000fea0003800000 */
.L_x_99:
        /* <DEDUP_REMOVED lines=13> */
.L_x_201:


//--------------------- .text._Z18MaxReductionkernelPfS_iiPi --------------------------
	.section	.text._Z18MaxReductionkernelPfS_iiPi,"ax",@progbits
	.align	128
        .global         _Z18MaxReductionkernelPfS_iiPi
        .type           _Z18MaxReductionkernelPfS_iiPi,@function
        .size           _Z18MaxReductionkernelPfS_iiPi,(.L_x_202 - _Z18MaxReductionkernelPfS_iiPi)
        .other          _Z18MaxReductionkernelPfS_iiPi,@"STO_CUDA_ENTRY STV_DEFAULT"
_Z18MaxReductionkernelPfS_iiPi:
.text._Z18MaxReductionkernelPfS_iiPi:
[----:B------:R-:W-:Y:S01]  /*0000*/  LDC R1, c[0x0][0x37c] ;  /* 0x0000df00ff017b82 */ /* 0x000fe20000000800 */
[----:B------:R-:W0:Y:S01]  /*0010*/  LDCU.64 UR4, c[0x0][0x390] ;  /* 0x00007200ff0477ac */ /* 0x000e220008000a00 */
[----:B------:R-:W1:Y:S06]  /*0020*/  S2R R0, SR_CTAID.X ;  /* 0x0000000000007919 */ /* 0x000e6c0000002500 */
[----:B------:R-:W2:Y:S01]  /*0030*/  S2UR UR6, SR_CgaCtaId ;  /* 0x00000000000679c3 */ /* 0x000ea20000008800 */
[----:B------:R-:W-:Y:S01]  /*0040*/  BSSY.RECONVERGENT B0, `(.L_x_100) ;  /* 0x0000023000007945 */ /* 0x000fe20003800200 */
[----:B------:R-:W3:Y:S01]  /*0050*/  LDCU.64 UR8, c[0x0][0x358] ;  /* 0x00006b00ff0877ac */ /* 0x000ee20008000a00 */
[----:B------:R-:W4:Y:S01]  /*0060*/  S2R R11, SR_TID.X ;  /* 0x00000000000b7919 */ /* 0x000f220000002100 */
[----:B0-----:R-:W-:-:S04]  /*0070*/  UIMAD UR4, UR5, UR4, URZ ;  /* 0x00000004050472a4 */ /* 0x001fc8000f8e02ff */
[----:B------:R-:W-:-:S04]  /*0080*/  USHF.R.S32.HI UR5, URZ, 0x1f, UR4 ;  /* 0x0000001fff057899 */ /* 0x000fc80008011404 */
[----:B------:R-:W-:-:S04]  /*0090*/  ULEA.HI UR5, UR5, UR4, URZ, 0xa ;  /* 0x0000000405057291 */ /* 0x000fc8000f8f50ff */
[----:B------:R-:W-:Y:S01]  /*00a0*/  USHF.R.S32.HI UR5, URZ, 0xa, UR5 ;  /* 0x0000000aff057899 */ /* 0x000fe20008011405 */
[----:B-1----:R-:W-:-:S05]  /*00b0*/  IMAD.SHL.U32 R2, R0, 0x400, RZ ;  /* 0x0000040000027824 */ /* 0x002fca00078e00ff */
[----:B------:R-:W-:Y:S01]  /*00c0*/  ISETP.GT.AND P1, PT, R0, UR5, PT ;  /* 0x0000000500007c0c */ /* 0x000fe2000bf24270 */
[----:B------:R-:W-:Y:S01]  /*00d0*/  UMOV UR5, 0x400 ;  /* 0x0000040000057882 */ /* 0x000fe20000000000 */
[----:B----4-:R-:W-:Y:S01]  /*00e0*/  LOP3.LUT R6, R2, R11, RZ, 0xfc, !PT ;  /* 0x0000000b02067212 */ /* 0x010fe200078efcff */
[----:B--2---:R-:W-:Y:S01]  /*00f0*/  ULEA UR7, UR6, UR5, 0x18 ;  /* 0x0000000506077291 */ /* 0x004fe2000f8ec0ff */
[C---:B------:R-:W-:Y:S01]  /*0100*/  ISETP.GT.U32.AND P6, PT, R11.reuse, 0xff, PT ;  /* 0x000000ff0b00780c */ /* 0x040fe20003fc4070 */
[----:B------:R-:W-:Y:S01]  /*0110*/  UIADD3 UR5, UPT, UPT, UR5, 0x800, URZ ;  /* 0x0000080005057890 */ /* 0x000fe2000fffe0ff */
[----:B------:R-:W-:Y:S02]  /*0120*/  ISETP.GE.AND P2, PT, R6, UR4, PT ;  /* 0x0000000406007c0c */ /* 0x000fe4000bf46270 */
[C---:B------:R-:W-:Y:S01]  /*0130*/  ISETP.GT.U32.AND P0, PT, R11.reuse, 0x7f, PT ;  /* 0x0000007f0b00780c */ /* 0x040fe20003f04070 */
[----:B------:R-:W-:Y:S01]  /*0140*/  ULEA UR5, UR6, UR5, 0x18 ;  /* 0x0000000506057291 */ /* 0x000fe2000f8ec0ff */
[----:B------:R-:W-:-:S03]  /*0150*/  LEA R2, R11, UR7, 0x2 ;  /* 0x000000070b027c11 */ /* 0x000fc6000f8e10ff */
[----:B------:R-:W-:Y:S02]  /*0160*/  @!P1 IMAD.MOV.U32 R5, RZ, RZ, -0x40800000 ;  /* 0xbf800000ff059424 */ /* 0x000fe400078e00ff */
[----:B------:R-:W-:-:S03]  /*0170*/  LEA R3, R11, UR5, 0x2 ;  /* 0x000000050b037c11 */ /* 0x000fc6000f8e10ff */
[----:B------:R0:W-:Y:S04]  /*0180*/  @!P1 STS [R2], R5 ;  /* 0x0000000502009388 */ /* 0x0001e80000000800 */
[----:B------:R0:W-:Y:S01]  /*0190*/  @!P1 STS [R3], RZ ;  /* 0x000000ff03009388 */ /* 0x0001e20000000800 */
[----:B---3--:R-:W-:Y:S05]  /*01a0*/  @P2 BRA `(.L_x_101) ;  /* 0x0000000000302947 */ /* 0x008fea0003800000 */
[----:B0-----:R-:W0:Y:S01]  /*01b0*/  LDC.64 R4, c[0x0][0x380] ;  /* 0x0000e000ff047b82 */ /* 0x001e220000000a00 */
[----:B------:R-:W-:Y:S02]  /*01c0*/  VIADD R8, R6, 0x200 ;  /* 0x0000020006087836 */ /* 0x000fe40000000000 */
[----:B------:R-:W-:-:S03]  /*01d0*/  IMAD.MOV.U32 R9, RZ, RZ, RZ ;  /* 0x000000ffff097224 */ /* 0x000fc600078e00ff */
[----:B------:R-:W-:Y:S01]  /*01e0*/  ISETP.GE.U32.AND P1, PT, R8, UR4, PT ;  /* 0x0000000408007c0c */ /* 0x000fe2000bf26070 */
[----:B0-----:R-:W-:-:S12]  /*01f0*/  IMAD.WIDE.U32 R4, R6, 0x4, R4 ;  /* 0x0000000406047825 */ /* 0x001fd800078e0004 */
[----:B------:R-:W2:Y:S04]  /*0200*/  @!P1 LDG.E R9, desc[UR8][R4.64+0x800] ;  /* 0x0008000804099981 */ /* 0x000ea8000c1e1900 */
[----:B------:R-:W2:Y:S02]  /*0210*/  LDG.E R7, desc[UR8][R4.64] ;  /* 0x0000000804077981 */ /* 0x000ea4000c1e1900 */
[----:B--2---:R-:W-:-:S13]  /*0220*/  FSETP.GEU.AND P1, PT, R7, R9, PT ;  /* 0x000000090700720b */ /* 0x004fda0003f2e000 */
[----:B------:R1:W-:Y:S04]  /*0230*/  @!P1 STS [R2], R9 ;  /* 0x0000000902009388 */ /* 0x0003e80000000800 */
[----:B------:R1:W-:Y:S04]  /*0240*/  @!P1 STS [R3], R8 ;  /* 0x0000000803009388 */ /* 0x0003e80000000800 */
[----:B------:R1:W-:Y:S04]  /*0250*/  @P1 STS [R2], R7 ;  /* 0x0000000702001388 */ /* 0x0003e80000000800 */
[----:B------:R1:W-:Y:S02]  /*0260*/  @P1 STS [R3], R6 ;  /* 0x0000000603001388 */ /* 0x0003e40000000800 */
.L_x_101:
[----:B------:R-:W-:Y:S05]  /*0270*/  BSYNC.RECONVERGENT B0 ;  /* 0x0000000000007941 */ /* 0x000fea0003800200 */
.L_x_100:
[----:B------:R-:W-:Y:S01]  /*0280*/  BAR.SYNC.DEFER_BLOCKING 0x0 ;  /* 0x0000000000007b1d */ /* 0x000fe20000010000 */
[C---:B------:R-:W-:Y:S02]  /*0290*/  ISETP.GT.U32.AND P1, PT, R11.reuse, 0x3f, PT ;  /* 0x0000003f0b00780c */ /* 0x040fe40003f24070 */
[C---:B------:R-:W-:Y:S02]  /*02a0*/  ISETP.GT.U32.AND P2, PT, R11.reuse, 0x1f, PT ;  /* 0x0000001f0b00780c */ /* 0x040fe40003f44070 */
[C---:B------:R-:W-:Y:S01]  /*02b0*/  ISETP.GT.U32.AND P3, PT, R11.reuse, 0xf, PT ;  /* 0x0000000f0b00780c */ /* 0x040fe20003f64070 */
[----:B------:R-:W-:Y:S01]  /*02c0*/  BSSY.RECONVERGENT B0, `(.L_x_102) ;  /* 0x000000a000007945 */ /* 0x000fe20003800200 */
[C---:B------:R-:W-:Y:S02]  /*02d0*/  ISETP.GT.U32.AND P4, PT, R11.reuse, 0x7, PT ;  /* 0x000000070b00780c */ /* 0x040fe40003f84070 */
[----:B------:R-:W-:Y:S01]  /*02e0*/  ISETP.GT.U32.AND P5, PT, R11, 0x3, PT ;  /* 0x000000030b00780c */ /* 0x000fe20003fa4070 */
[----:B------:R-:W-:-:S12]  /*02f0*/  @P6 BRA `(.L_x_103) ;  /* 0x0000000000186947 */ /* 0x000fd80003800000 */
[----:B------:R-:W-:Y:S04]  /*0300*/  LDS R4, [R2] ;  /* 0x0000000002047984 */ /* 0x000fe80000000800 */
[----:B0-----:R-:W0:Y:S02]  /*0310*/  LDS R5, [R2+0x400] ;  /* 0x0004000002057984 */ /* 0x001e240000000800 */
[----:B0-----:R-:W-:-:S13]  /*0320*/  FSETP.GEU.AND P6, PT, R4, R5, PT ;  /* 0x000000050400720b */ /* 0x001fda0003fce000 */
[----:B------:R-:W-:Y:S04]  /*0330*/  @!P6 STS [R2], R5 ;  /* 0x000000050200e388 */ /* 0x000fe80000000800 */
[----:B------:R-:W0:Y:S04]  /*0340*/  @!P6 LDS R4, [R3+0x400] ;  /* 0x000400000304e984 */ /* 0x000e280000000800 */
[----:B0-----:R2:W-:Y:S02]  /*0350*/  @!P6 STS [R3], R4 ;  /* 0x000000040300e388 */ /* 0x0015e40000000800 */
.L_x_103:
[----:B------:R-:W-:Y:S05]  /*0360*/  BSYNC.RECONVERGENT B0 ;  /* 0x0000000000007941 */ /* 0x000fea0003800200 */
.L_x_102:
[----:B------:R-:W-:Y:S01]  /*0370*/  BAR.SYNC.DEFER_BLOCKING 0x0 ;  /* 0x0000000000007b1d */ /* 0x000fe20000010000 */
[----:B------:R-:W-:-:S05]  /*0380*/  ISETP.GT.U32.AND P6, PT, R11, 0x1, PT ;  /* 0x000000010b00780c */ /* 0x000fca0003fc4070 */
[----:B------:R-:W-:Y:S04]  /*0390*/  BSSY.RECONVERGENT B0, `(.L_x_104) ;  /* 0x0000008000007945 */ /* 0x000fe80003800200 */
[----:B------:R-:W-:Y:S05]  /*03a0*/  @P0 BRA `(.L_x_105) ;  /* 0x0000000000180947 */ /* 0x000fea0003800000 */
[----:B--2---:R-:W-:Y:S04]  /*03b0*/  LDS R4, [R2] ;  /* 0x0000000002047984 */ /* 0x004fe80000000800 */
[----:B0-----:R-:W0:Y:S02]  /*03c0*/  LDS R5, [R2+0x200] ;  /* 0x0002000002057984 */ /* 0x001e240000000800 */
[----:B0-----:R-:W-:-:S13]  /*03d0*/  FSETP.GEU.AND P0, PT, R4, R5, PT ;  /* 0x000000050400720b */ /* 0x001fda0003f0e000 */
[----:B------:R-:W-:Y:S04]  /*03e0*/  @!P0 STS [R2], R5 ;  /* 0x0000000502008388 */ /* 0x000fe80000000800 */
[----:B------:R-:W0:Y:S04]  /*03f0*/  @!P0 LDS R4, [R3+0x200] ;  /* 0x0002000003048984 */ /* 0x000e280000000800 */
[----:B0-----:R3:W-:Y:S02]  /*0400*/  @!P0 STS [R3], R4 ;  /* 0x0000000403008388 */ /* 0x0017e40000000800 */
.L_x_105:
[----:B------:R-:W-:Y:S05]  /*0410*/  BSYNC.RECONVERGENT B0 ;  /* 0x0000000000007941 */ /* 0x000fea0003800200 */
.L_x_104:
[----:B------:R-:W-:Y:S01]  /*0420*/  BAR.SYNC.DEFER_BLOCKING 0x0 ;  /* 0x0000000000007b1d */ /* 0x000fe20000010000 */
[----:B------:R-:W-:-:S05]  /*0430*/  ISETP.NE.AND P0, PT, R11, RZ, PT ;  /* 0x000000ff0b00720c */ /* 0x000fca0003f05270 */
[----:B------:R-:W-:Y:S04]  /*0440*/  BSSY.RECONVERGENT B0, `(.L_x_106) ;  /* 0x0000008000007945 */ /* 0x000fe80003800200 */
[----:B------:R-:W-:Y:S05]  /*0450*/  @P1 BRA `(.L_x_107) ;  /* 0x0000000000181947 */ /* 0x000fea0003800000 */
[----:B--23--:R-:W-:Y:S04]  /*0460*/  LDS R4, [R2] ;  /* 0x0000000002047984 */ /* 0x00cfe80000000800 */
[----:B0-----:R-:W0:Y:S02]  /*0470*/  LDS R5, [R2+0x100] ;  /* 0x0001000002057984 */ /* 0x001e240000000800 */
[----:B0-----:R-:W-:-:S13]  /*0480*/  FSETP.GEU.AND P1, PT, R4, R5, PT ;  /* 0x000000050400720b */ /* 0x001fda0003f2e000 */
[----:B------:R-:W-:Y:S04]  /*0490*/  @!P1 STS [R2], R5 ;  /* 0x0000000502009388 */ /* 0x000fe80000000800 */
[----:B------:R-:W0:Y:S04]  /*04a0*/  @!P1 LDS R4, [R3+0x100] ;  /* 0x0001000003049984 */ /* 0x000e280000000800 */
[----:B0-----:R4:W-:Y:S02]  /*04b0*/  @!P1 STS [R3], R4 ;  /* 0x0000000403009388 */ /* 0x0019e40000000800 */
.L_x_107:
[----:B------:R-:W-:Y:S05]  /*04c0*/  BSYNC.RECONVERGENT B0 ;  /* 0x0000000000007941 */ /* 0x000fea0003800200 */
.L_x_106:
[----:B------:R-:W-:Y:S06]  /*04d0*/  BAR.SYNC.DEFER_BLOCKING 0x0 ;  /* 0x0000000000007b1d */ /* 0x000fec0000010000 */
[----:B------:R-:W-:Y:S04]  /*04e0*/  BSSY.RECONVERGENT B0, `(.L_x_108) ;  /* 0x0000008000007945 */ /* 0x000fe80003800200 */
[----:B------:R-:W-:Y:S05]  /*04f0*/  @P2 BRA `(.L_x_109) ;  /* 0x0000000000182947 */ /* 0x000fea0003800000 */
[----:B--234-:R-:W-:Y:S04]  /*0500*/  LDS R4, [R2] ;  /* 0x0000000002047984 */ /* 0x01cfe80000000800 */
[----:B0-----:R-:W0:Y:S02]  /*0510*/  LDS R5, [R2+0x80] ;  /* 0x0000800002057984 */ /* 0x001e240000000800 */
[----:B0-----:R-:W-:-:S13]  /*0520*/  FSETP.GEU.AND P1, PT, R4, R5, PT ;  /* 0x000000050400720b */ /* 0x001fda0003f2e000 */
[----:B------:R-:W-:Y:S04]  /*0530*/  @!P1 STS [R2], R5 ;  /* 0x0000000502009388 */ /* 0x000fe80000000800 */
[----:B------:R-:W0:Y:S04]  /*0540*/  @!P1 LDS R4, [R3+0x80] ;  /* 0x0000800003049984 */ /* 0x000e280000000800 */
[----:B0-----:R0:W-:Y:S02]  /*0550*/  @!P1 STS [R3], R4 ;  /* 0x0000000403009388 */ /* 0x0011e40000000800 */
.L_x_109:
[----:B------:R-:W-:Y:S05]  /*0560*/  BSYNC.RECONVERGENT B0 ;  /* 0x0000000000007941 */ /* 0x000fea0003800200 */
.L_x_108:
        /* <DEDUP_REMOVED lines=9> */
.L_x_111:
[----:B------:R-:W-:Y:S05]  /*0600*/  BSYNC.RECONVERGENT B0 ;  /* 0x0000000000007941 */ /* 0x000fea0003800200 */
.L_x_110:
        /* <DEDUP_REMOVED lines=9> */
.L_x_113:
[----:B------:R-:W-:Y:S05]  /*06a0*/  BSYNC.RECONVERGENT B0 ;  /* 0x0000000000007941 */ /* 0x000fea0003800200 */
.L_x_112:
        /* <DEDUP_REMOVED lines=9> */
.L_x_115:
[----:B------:R-:W-:Y:S05]  /*0740*/  BSYNC.RECONVERGENT B0 ;  /* 0x0000000000007941 */ /* 0x000fea0003800200 */
.L_x_114:
        /* <DEDUP_REMOVED lines=9> */
.L_x_117:
[----:B------:R-:W-:Y:S05]  /*07e0*/  BSYNC.RECONVERGENT B0 ;  /* 0x0000000000007941 */ /* 0x000fea0003800200 */
.L_x_116:
        /* <DEDUP_REMOVED lines=9> */
.L_x_119:
[----:B------:R-:W-:Y:S05]  /*0880*/  BSYNC.RECONVERGENT B0 ;  /* 0x0000000000007941 */ /* 0x000fea0003800200 */
.L_x_118:
        /* <DEDUP_REMOVED lines=11> */
.L_x_120:
        /* <DEDUP_REMOVED lines=12> */
.L_x_202:


//--------------------- .text._Z9transposePfS_ii  --------------------------
	.section	.text._Z9transposePfS_ii,"ax",@progbits
	.align	128
        .global         _Z9transposePfS_ii
        .type           _Z9transposePfS_ii,@function
        .size           _Z9transposePfS_ii,(.L_x_203 - _Z9transposePfS_ii)
        .other          _Z9transposePfS_ii,@"STO_CUDA_ENTRY STV_DEFAULT"
_Z9transposePfS_ii:
.text._Z9transposePfS_ii:
[----:B------:R-:W-:Y:S01]  /*0000*/  LDC R1, c[0x0][0x37c] ;  /* 0x0000df00ff017b82 */ /* 0x000fe20000000800 */
[----:B------:R-:W0:Y:S01]  /*0010*/  S2R R8, SR_TID.Y ;  /* 0x0000000000087919 */ /* 0x000e220000002200 */
[----:B------:R-:W1:Y:S01]  /*0020*/  LDCU.64 UR6, c[0x0][0x390] ;  /* 0x00007200ff0677ac */ /* 0x000e620008000a00 */
[----:B------:R-:W0:Y:S01]  /*0030*/  S2R R9, SR_CTAID.Y ;  /* 0x0000000000097919 */ /* 0x000e220000002600 */
[----:B------:R-:W2:Y:S01]  /*0040*/  LDCU.64 UR4, c[0x0][0x358] ;  /* 0x00006b00ff0477ac */ /* 0x000ea20008000a00 */
[----:B------:R-:W3:Y:S01]  /*0050*/  S2R R7, SR_CTAID.X ;  /* 0x0000000000077919 */ /* 0x000ee20000002500 */
[----:B------:R-:W3:Y:S01]  /*0060*/  S2R R6, SR_TID.X ;  /* 0x0000000000067919 */ /* 0x000ee20000002100 */
[----:B0-----:R-:W-:-:S05]  /*0070*/  IMAD R5, R9, 0x10, R8 ;  /* 0x0000001009057824 */ /* 0x001fca00078e0208 */
[----:B-1----:R-:W-:Y:S01]  /*0080*/  ISETP.GE.AND P0, PT, R5, UR7, PT ;  /* 0x0000000705007c0c */ /* 0x002fe2000bf06270 */
[----:B---3--:R-:W-:-:S05]  /*0090*/  IMAD R0, R7, 0x10, R6 ;  /* 0x0000001007007824 */ /* 0x008fca00078e0206 */
[----:B------:R-:W-:-:S13]  /*00a0*/  ISETP.GE.OR P0, PT, R0, UR6, P0 ;  /* 0x0000000600007c0c */ /* 0x000fda0008706670 */
[----:B------:R-:W0:Y:S01]  /*00b0*/  @!P0 LDC.64 R2, c[0x0][0x388] ;  /* 0x0000e200ff028b82 */ /* 0x000e220000000a00 */
[----:B------:R-:W-:-:S04]  /*00c0*/  @!P0 IMAD R5, R5, UR6, R0 ;  /* 0x0000000605058c24 */ /* 0x000fc8000f8e0200 */
[----:B0-----:R-:W-:-:S06]  /*00d0*/  @!P0 IMAD.WIDE R2, R5, 0x4, R2 ;  /* 0x0000000405028825 */ /* 0x001fcc00078e0202 */
[----:B--2---:R-:W2:Y:S01]  /*00e0*/  @!P0 LDG.E R2, desc[UR4][R2.64] ;  /* 0x0000000402028981 */ /* 0x004ea2000c1e1900 */
[----:B------:R-:W-:Y:S01]  /*00f0*/  @!P0 MOV R0, 0x400 ;  /* 0x0000040000008802 */ /* 0x000fe20000000f00 */
[----:B------:R-:W-:Y:S01]  /*0100*/  IMAD R7, R7, 0x10, R8 ;  /* 0x0000001007077824 */ /* 0x000fe200078e0208 */
[----:B------:R-:W-:Y:S01]  /*0110*/  LEA R4, R9, R6, 0x4 ;  /* 0x0000000609047211 */ /* 0x000fe200078e20ff */
[----:B------:R-:W0:Y:S03]  /*0120*/  @!P0 S2R R5, SR_CgaCtaId ;  /* 0x0000000000058919 */ /* 0x000e260000008800 */
[----:B------:R-:W-:-:S04]  /*0130*/  ISETP.GE.AND P1, PT, R4, UR7, PT ;  /* 0x0000000704007c0c */ /* 0x000fc8000bf26270 */
[----:B------:R-:W-:Y:S02]  /*0140*/  ISETP.GE.OR P1, PT, R7, UR6, P1 ;  /* 0x0000000607007c0c */ /* 0x000fe40008f26670 */
[----:B0-----:R-:W-:-:S05]  /*0150*/  @!P0 LEA R0, R5, R0, 0x18 ;  /* 0x0000000005008211 */ /* 0x001fca00078ec0ff */
[----:B------:R-:W-:-:S05]  /*0160*/  @!P0 IMAD R0, R8, 0x44, R0 ;  /* 0x0000004408008824 */ /* 0x000fca00078e0200 */
[----:B------:R-:W-:-:S05]  /*0170*/  @!P0 LEA R5, R6, R0, 0x2 ;  /* 0x0000000006058211 */ /* 0x000fca00078e10ff */
[----:B--2---:R0:W-:Y:S01]  /*0180*/  @!P0 STS [R5], R2 ;  /* 0x0000000205008388 */ /* 0x0041e20000000800 */
[----:B------:R-:W-:Y:S06]  /*0190*/  BAR.SYNC.DEFER_BLOCKING 0x0 ;  /* 0x0000000000007b1d */ /* 0x000fec0000010000 */
[----:B------:R-:W-:Y:S05]  /*01a0*/  @P1 EXIT ;  /* 0x000000000000194d */ /* 0x000fea0003800000 */
[----:B------:R-:W1:Y:S01]  /*01b0*/  S2R R3, SR_CgaCtaId ;  /* 0x0000000000037919 */ /* 0x000e620000008800 */
[----:B------:R-:W-:Y:S01]  /*01c0*/  MOV R0, 0x400 ;  /* 0x0000040000007802 */ /* 0x000fe20000000f00 */
[----:B------:R-:W-:-:S03]  /*01d0*/  IMAD R7, R7, UR7, R4 ;  /* 0x0000000707077c24 */ /* 0x000fc6000f8e0204 */
[----:B-1----:R-:W-:-:S05]  /*01e0*/  LEA R3, R3, R0, 0x18 ;  /* 0x0000000003037211 */ /* 0x002fca00078ec0ff */
[----:B------:R-:W-:Y:S02]  /*01f0*/  IMAD R0, R6, 0x44, R3 ;  /* 0x0000004406007824 */ /* 0x000fe400078e0203 */
[----:B0-----:R-:W0:Y:S02]  /*0200*/  LDC.64 R2, c[0x0][0x380] ;  /* 0x0000e000ff027b82 */ /* 0x001e240000000a00 */
[----:B------:R-:W-:-:S05]  /*0210*/  IMAD R0, R8, 0x4, R0 ;  /* 0x0000000408007824 */ /* 0x000fca00078e0200 */
[----:B------:R-:W1:Y:S01]  /*0220*/  LDS R5, [R0] ;  /* 0x0000000000057984 */ /* 0x000e620000000800 */
[----:B0-----:R-:W-:-:S05]  /*0230*/  IMAD.WIDE R2, R7, 0x4, R2 ;  /* 0x0000000407027825 */ /* 0x001fca00078e0202 */
[----:B-1----:R-:W-:Y:S01]  /*0240*/  STG.E desc[UR4][R2.64], R5 ;  /* 0x0000000502007986 */ /* 0x002fe2000c101904 */
[----:B------:R-:W-:Y:S05]  /*0250*/  EXIT ;  /* 0x000000000000794d */ /* 0x000fea0003800000 */
.L_x_121:
        /* <DEDUP_REMOVED lines=10> */
.L_x_203:


//--------------------- .text._Z12matrix_cal_qPfS_S_S_ii --------------------------
	.section	.text._Z12matrix_cal_qPfS_S_S_ii,"ax",@progbits
	.align	128
        .global         _Z12matrix_cal_qPfS_S_S_ii
        .type           _Z12matrix_cal_qPfS_S_S_ii,@function
        .size           _Z12matrix_cal_qPfS_S_S_ii,(.L_x_204 - _Z12matrix_cal_qPfS_S_S_ii)
        .other          _Z12matrix_cal_qPfS_S_S_ii,@"STO_CUDA_ENTRY STV_DEFAULT"
_Z12matrix_cal_qPfS_S_S_ii:
.text._Z12matrix_cal_qPfS_S_S_ii:
        /* <DEDUP_REMOVED lines=10> */
[----:B------:R-:W1:Y:S07]  /*00a0*/  LDCU.64 UR4, c[0x0][0x358] ;  /* 0x00006b00ff0477ac */ /* 0x000e6e0008000a00 */
[----:B------:R-:W2:Y:S08]  /*00b0*/  LDC.64 R4, c[0x0][0x390] ;  /* 0x0000e400ff047b82 */ /* 0x000eb00000000a00 */
[----:B------:R-:W3:Y:S01]  /*00c0*/  LDC.64 R6, c[0x0][0x388] ;  /* 0x0000e200ff067b82 */ /* 0x000ee20000000a00 */
[----:B0-----:R-:W-:-:S07]  /*00d0*/  IMAD.WIDE R2, R11, 0x4, R2 ;  /* 0x000000040b027825 */ /* 0x001fce00078e0202 */
[----:B------:R-:W0:Y:S01]  /*00e0*/  LDC.64 R8, c[0x0][0x398] ;  /* 0x0000e600ff087b82 */ /* 0x000e220000000a00 */
[----:B-1----:R-:W4:Y:S01]  /*00f0*/  LDG.E R2, desc[UR4][R2.64] ;  /* 0x0000000402027981 */ /* 0x002f22000c1e1900 */
[----:B--2---:R-:W-:-:S06]  /*0100*/  IMAD.WIDE R4, R11, 0x4, R4 ;  /* 0x000000040b047825 */ /* 0x004fcc00078e0204 */
[----:B------:R-:W4:Y:S01]  /*0110*/  LDG.E R5, desc[UR4][R4.64] ;  /* 0x0000000404057981 */ /* 0x000f22000c1e1900 */
[----:B---3--:R-:W-:-:S06]  /*0120*/  IMAD.WIDE R6, R11, 0x4, R6 ;  /* 0x000000040b067825 */ /* 0x008fcc00078e0206 */
[----:B------:R-:W4:Y:S01]  /*0130*/  LDG.E R7, desc[UR4][R6.64] ;  /* 0x0000000406077981 */ /* 0x000f22000c1e1900 */
[----:B0-----:R-:W-:-:S04]  /*0140*/  IMAD.WIDE R8, R11, 0x4, R8 ;  /* 0x000000040b087825 */ /* 0x001fc800078e0208 */
[----:B----4-:R-:W-:-:S05]  /*0150*/  FFMA R11, R2, R5, R7 ;  /* 0x00000005020b7223 */ /* 0x010fca0000000007 */
[----:B------:R-:W-:Y:S01]  /*0160*/  STG.E desc[UR4][R8.64], R11 ;  /* 0x0000000b08007986 */ /* 0x000fe2000c101904 */
[----:B------:R-:W-:Y:S05]  /*0170*/  EXIT ;  /* 0x000000000000794d */ /* 0x000fea0003800000 */
.L_x_122:
        /* <DEDUP_REMOVED lines=16> */
.L_x_204:


//--------------------- .text._Z12matrix_cal_bPfS_S_S_S_fii --------------------------
	.section	.text._Z12matrix_cal_bPfS_S_S_S_fii,"ax",@progbits
	.align	128
        .global         _Z12matrix_cal_bPfS_S_S_S_fii
        .type           _Z12matrix_cal_bPfS_S_S_S_fii,@function
        .size           _Z12matrix_cal_bPfS_S_S_S_fii,(.L_x_193 - _Z12matrix_cal_bPfS_S_S_S_fii)
        .other          _Z12matrix_cal_bPfS_S_S_S_fii,@"STO_CUDA_ENTRY STV_DEFAULT"
_Z12matrix_cal_bPfS_S_S_S_fii:
.text._Z12matrix_cal_bPfS_S_S_S_fii:
[----:B------:R-:W-:Y:S01]  /*0000*/  LDC R1, c[0x0][0x37c] ;  /* 0x0000df00ff017b82 */ /* 0x000fe20000000800 */
[----:B------:R-:W0:Y:S07]  /*0010*/  S2R R2, SR_TID.X ;  /* 0x0000000000027919 */ /* 0x000e2e0000002100 */
[----:B------:R-:W0:Y:S01]  /*0020*/  S2UR UR6, SR_CTAID.X ;  /* 0x00000000000679c3 */ /* 0x000e220000002500 */
[----:B------:R-:W1:Y:S01]  /*0030*/  LDCU UR4, c[0x0][0x3b0] ;  /* 0x00007600ff0477ac */ /* 0x000e620008000800 */
[----:B------:R-:W1:Y:S06]  /*0040*/  LDCU UR5, c[0x0][0x3ac] ;  /* 0x00007580ff0577ac */ /* 0x000e6c0008000800 */
[----:B------:R-:W0:Y:S01]  /*0050*/  LDC R3, c[0x0][0x360] ;  /* 0x0000d800ff037b82 */ /* 0x000e220000000800 */
[----:B-1----:R-:W-:Y:S01]  /*0060*/  UIMAD UR4, UR4, UR5, URZ ;  /* 0x00000005040472a4 */ /* 0x002fe2000f8e02ff */
[----:B0-----:R-:W-:-:S05]  /*0070*/  IMAD R2, R3, UR6, R2 ;  /* 0x0000000603027c24 */ /* 0x001fca000f8e0202 */
[----:B------:R-:W-:-:S13]  /*0080*/  ISETP.GE.AND P0, PT, R2, UR4, PT ;  /* 0x0000000402007c0c */ /* 0x000fda000bf06270 */
[----:B------:R-:W-:Y:S05]  /*0090*/  @P0 EXIT ;  /* 0x000000000000094d */ /* 0x000fea0003800000 */
[----:B------:R-:W0:Y:S01]  /*00a0*/  LDC.64 R6, c[0x0][0x380] ;  /* 0x0000e000ff067b82 */ /* 0x000e220000000a00 */
[----:B------:R-:W1:Y:S01]  /*00b0*/  LDCU.64 UR4, c[0x0][0x358] ;  /* 0x00006b00ff0477ac */ /* 0x000e620008000a00 */
[----:B------:R-:W2:Y:S06]  /*00c0*/  LDCU UR6, c[0x0][0x3a8] ;  /* 0x00007500ff0677ac */ /* 0x000eac0008000800 */
[----:B------:R-:W3:Y:S08]  /*00d0*/  LDC.64 R10, c[0x0][0x390] ;  /* 0x0000e400ff0a7b82 */ /* 0x000ef00000000a00 */
[----:B------:R-:W4:Y:S08]  /*00e0*/  LDC.64 R4, c[0x0][0x388] ;  /* 0x0000e200ff047b82 */ /* 0x000f300000000a00 */
[----:B------:R-:W5:Y:S01]  /*00f0*/  LDC.64 R8, c[0x0][0x398] ;  /* 0x0000e600ff087b82 */ /* 0x000f620000000a00 */
[----:B0-----:R-:W-:-:S06]  /*0100*/  IMAD.WIDE R6, R2, 0x4, R6 ;  /* 0x0000000402067825 */ /* 0x001fcc00078e0206 */
[----:B-1----:R-:W2:Y:S01]  /*0110*/  LDG.E R7, desc[UR4][R6.64] ;  /* 0x0000000406077981 */ /* 0x002ea2000c1e1900 */
[----:B---3--:R-:W-:-:S06]  /*0120*/  IMAD.WIDE R10, R2, 0x4, R10 ;  /* 0x00000004020a7825 */ /* 0x008fcc00078e020a */
[----:B------:R-:W2:Y:S01]  /*0130*/  LDG.E R10, desc[UR4][R10.64] ;  /* 0x000000040a0a7981 */ /* 0x000ea2000c1e1900 */
[----:B----4-:R-:W-:-:S06]  /*0140*/  IMAD.WIDE R4, R2, 0x4, R4 ;  /* 0x0000000402047825 */ /* 0x010fcc00078e0204 */
[----:B------:R-:W3:Y:S01]  /*0150*/  LDG.E R4, desc[UR4][R4.64] ;  /* 0x0000000404047981 */ /* 0x000ee2000c1e1900 */
[----:B-----5:R-:W-:-:S06]  /*0160*/  IMAD.WIDE R8, R2, 0x4, R8 ;  /* 0x0000000402087825 */ /* 0x020fcc00078e0208 */
[----:B------:R-:W3:Y:S01]  /*0170*/  LDG.E R9, desc[UR4][R8.64] ;  /* 0x0000000408097981 */ /* 0x000ee2000c1e1900 */
[----:B------:R-:W-:Y:S01]  /*0180*/  BSSY.RECONVERGENT B0, `(.L_x_123) ;  /* 0x0000010000007945 */ /* 0x000fe20003800200 */
[----:B--2---:R-:W-:-:S04]  /*0190*/  FFMA R0, -R7, R7, R10 ;  /* 0x0000000707007223 */ /* 0x004fc8000000010a */
[----:B------:R-:W-:-:S04]  /*01a0*/  FADD R3, R0, UR6 ;  /* 0x0000000600037e21 */ /* 0x000fc80008000000 */
[----:B------:R-:W0:Y:S01]  /*01b0*/  MUFU.RCP R12, R3 ;  /* 0x00000003000c7308 */ /* 0x000e220000001000 */
[----:B---3--:R-:W-:-:S04]  /*01c0*/  FFMA R0, -R4, R7, R9 ;  /* 0x0000000704007223 */ /* 0x008fc80000000109 */
[----:B------:R-:W-:-:S04]  /*01d0*/  FMUL R0, R7, R0 ;  /* 0x0000000007007220 */ /* 0x000fc80000400000 */
[----:B------:R-:W1:Y:S01]  /*01e0*/  FCHK P0, R0, R3 ;  /* 0x0000000300007302 */ /* 0x000e620000000000 */
[----:B0-----:R-:W-:-:S04]  /*01f0*/  FFMA R13, -R3, R12, 1 ;  /* 0x3f800000030d7423 */ /* 0x001fc8000000010c */
[----:B------:R-:W-:-:S04]  /*0200*/  FFMA R13, R12, R13, R12 ;  /* 0x0000000d0c0d7223 */ /* 0x000fc8000000000c */
[----:B------:R-:W-:-:S04]  /*0210*/  FFMA R6, R0, R13, RZ ;  /* 0x0000000d00067223 */ /* 0x000fc800000000ff */
[----:B------:R-:W-:-:S04]  /*0220*/  FFMA R5, -R3, R6, R0 ;  /* 0x0000000603057223 */ /* 0x000fc80000000100 */
[----:B------:R-:W-:Y:S01]  /*0230*/  FFMA R5, R13, R5, R6 ;  /* 0x000000050d057223 */ /* 0x000fe20000000006 */
[----:B-1----:R-:W-:Y:S06]  /*0240*/  @!P0 BRA `(.L_x_124) ;  /* 0x00000000000c8947 */ /* 0x002fec0003800000 */
[----:B------:R-:W-:-:S07]  /*0250*/  MOV R6, 0x270 ;  /* 0x0000027000067802 */ /* 0x000fce0000000f00 */
[----:B------:R-:W-:Y:S05]  /*0260*/  CALL.REL.NOINC `($__internal_2_$__cuda_sm3x_div_rn_noftz_f32_slowpath) ;  /* 0x00000000001c7944 */ /* 0x000fea0003c00000 */
[----:B------:R-:W-:-:S07]  /*0270*/  IMAD.MOV.U32 R5, RZ, RZ, R0 ;  /* 0x000000ffff057224 */ /* 0x000fce00078e0000 */
.L_x_124:
[----:B------:R-:W-:Y:S05]  /*0280*/  BSYNC.RECONVERGENT B0 ;  /* 0x0000000000007941 */ /* 0x000fea0003800200 */
.L_x_123:
[----:B------:R-:W0:Y:S01]  /*0290*/  LDC.64 R6, c[0x0][0x3a0] ;  /* 0x0000e800ff067b82 */ /* 0x000e220000000a00 */
[----:B------:R-:W-:Y:S01]  /*02a0*/  FADD R5, R4, -R5 ;  /* 0x8000000504057221 */ /* 0x000fe20000000000 */
[----:B0-----:R-:W-:-:S05]  /*02b0*/  IMAD.WIDE R2, R2, 0x4, R6 ;  /* 0x0000000402027825 */ /* 0x001fca00078e0206 */
[----:B------:R-:W-:Y:S01]  /*02c0*/  STG.E desc[UR4][R2.64], R5 ;  /* 0x0000000502007986 */ /* 0x000fe2000c101904 */
[----:B------:R-:W-:Y:S05]  /*02d0*/  EXIT ;  /* 0x000000000000794d */ /* 0x000fea0003800000 */
        .weak           $__internal_2_$__cuda_sm3x_div_rn_noftz_f32_slowpath
        .type           $__internal_2_$__cuda_sm3x_div_rn_noftz_f32_slowpath,@function
        .size           $__internal_2_$__cuda_sm3x_div_rn_noftz_f32_slowpath,(.L_x_193 - $__internal_2_$__cuda_sm3x_div_rn_noftz_f32_slowpath)
$__internal_2_$__cuda_sm3x_div_rn_noftz_f32_slowpath:
[--C-:B------:R-:W-:Y:S01]  /*02e0*/  SHF.R.U32.HI R7, RZ, 0x17, R3.reuse ;  /* 0x00000017ff077819 */ /* 0x100fe20000011603 */
[----:B------:R-:W-:Y:S01]  /*02f0*/  BSSY.RECONVERGENT B1, `(.L_x_125) ;  /* 0x0000064000017945 */ /* 0x000fe20003800200 */
[--C-:B------:R-:W-:Y:S01]  /*0300*/  SHF.R.U32.HI R5, RZ, 0x17, R0.reuse ;  /* 0x00000017ff057819 */ /* 0x100fe20000011600 */
[----:B------:R-:W-:Y:S01]  /*0310*/  IMAD.MOV.U32 R8, RZ, RZ, R0 ;  /* 0x000000ffff087224 */ /* 0x000fe200078e0000 */
[----:B------:R-:W-:Y:S01]  /*0320*/  LOP3.LUT R7, R7, 0xff, RZ, 0xc0, !PT ;  /* 0x000000ff07077812 */ /* 0x000fe200078ec0ff */
[----:B------:R-:W-:Y:S01]  /*0330*/  IMAD.MOV.U32 R9, RZ, RZ, R3 ;  /* 0x000000ffff097224 */ /* 0x000fe200078e0003 */
        /* <DEDUP_REMOVED lines=30> */
.L_x_126:
[----:B------:R-:W-:Y:S01]  /*0520*/  LEA R0, R7, 0xc0800000, 0x17 ;  /* 0xc080000007007811 */ /* 0x000fe200078eb8ff */
[----:B------:R-:W-:Y:S01]  /*0530*/  VIADD R5, R5, 0xffffff81 ;  /* 0xffffff8105057836 */ /* 0x000fe20000000000 */
[----:B------:R-:W-:Y:S03]  /*0540*/  BSSY.RECONVERGENT B2, `(.L_x_131) ;  /* 0x0000035000027945 */ /* 0x000fe60003800200 */
        /* <DEDUP_REMOVED lines=26> */
[CC--:B------:R-:W-:Y:S01]  /*06f0*/  FFMA.RZ R3, R12.reuse, R8.reuse, R13 ;  /* 0x000000080c037223 */ /* 0x0c0fe2000000c00d */
[C---:B------:R-:W-:Y:S01]  /*0700*/  VIADD R10, R7.reuse, 0x20 ;  /* 0x00000020070a7836 */ /* 0x040fe20000000000 */
[C---:B------:R-:W-:Y:S02]  /*0710*/  ISETP.NE.AND P2, PT, R7.reuse, RZ, PT ;  /* 0x000000ff0700720c */ /* 0x040fe40003f45270 */
[----:B------:R-:W-:Y:S01]  /*0720*/  ISETP.NE.AND P1, PT, R7, RZ, PT ;  /* 0x000000ff0700720c */ /* 0x000fe20003f25270 */
[----:B------:R-:W-:Y:S01]  /*0730*/  IMAD.MOV R7, RZ, RZ, -R7 ;  /* 0x000000ffff077224 */ /* 0x000fe200078e0a07 */
[----:B------:R-:W-:Y:S01]  /*0740*/  LOP3.LUT R5, R3, 0x7fffff, RZ, 0xc0, !PT ;  /* 0x007fffff03057812 */ /* 0x000fe200078ec0ff */
[CCC-:B------:R-:W-:Y:S01]  /*0750*/  FFMA.RP R3, R12.reuse, R8.reuse, R13.reuse ;  /* 0x000000080c037223 */ /* 0x1c0fe2000000800d */
[----:B------:R-:W-:Y:S02]  /*0760*/  FFMA.RM R8, R12, R8, R13 ;  /* 0x000000080c087223 */ /* 0x000fe4000000400d */
[----:B------:R-:W-:-:S03]  /*0770*/  LOP3.LUT R5, R5, 0x800000, RZ, 0xfc, !PT ;  /* 0x0080000005057812 */ /* 0x000fc600078efcff */
[----:B------:R-:W-:Y:S02]  /*0780*/  FSETP.NEU.FTZ.AND P0, PT, R3, R8, PT ;  /* 0x000000080300720b */ /* 0x000fe40003f1d000 */
[----:B------:R-:W-:Y:S02]  /*0790*/  SHF.L.U32 R10, R5, R10, RZ ;  /* 0x0000000a050a7219 */ /* 0x000fe400000006ff */
[----:B------:R-:W-:Y:S02]  /*07a0*/  SEL R8, R7, RZ, P2 ;  /* 0x000000ff07087207 */ /* 0x000fe40001000000 */
[----:B------:R-:W-:Y:S02]  /*07b0*/  ISETP.NE.AND P1, PT, R10, RZ, P1 ;  /* 0x000000ff0a00720c */ /* 0x000fe40000f25270 */
[----:B------:R-:W-:Y:S02]  /*07c0*/  SHF.R.U32.HI R8, RZ, R8, R5 ;  /* 0x00000008ff087219 */ /* 0x000fe40000011605 */
[----:B------:R-:W-:-:S02]  /*07d0*/  PLOP3.LUT P0, PT, P0, P1, PT, 0xf8, 0x8f ;  /* 0x00000000008f781c */ /* 0x000fc40000703f70 */
[----:B------:R-:W-:Y:S02]  /*07e0*/  SHF.R.U32.HI R10, RZ, 0x1, R8 ;  /* 0x00000001ff0a7819 */ /* 0x000fe40000011608 */
[----:B------:R-:W-:-:S04]  /*07f0*/  SEL R3, RZ, 0x1, !P0 ;  /* 0x00000001ff037807 */ /* 0x000fc80004000000 */
[----:B------:R-:W-:-:S04]  /*0800*/  LOP3.LUT R3, R3, 0x1, R10, 0xf8, !PT ;  /* 0x0000000103037812 */ /* 0x000fc800078ef80a */
[----:B------:R-:W-:-:S05]  /*0810*/  LOP3.LUT R3, R3, R8, RZ, 0xc0, !PT ;  /* 0x0000000803037212 */ /* 0x000fca00078ec0ff */
[----:B------:R-:W-:-:S05]  /*0820*/  IMAD.IADD R3, R10, 0x1, R3 ;  /* 0x000000010a037824 */ /* 0x000fca00078e0203 */
[----:B------:R-:W-:Y:S01]  /*0830*/  LOP3.LUT R0, R3, R0, RZ, 0xfc, !PT ;  /* 0x0000000003007212 */ /* 0x000fe200078efcff */
[----:B------:R-:W-:Y:S06]  /*0840*/  BRA `(.L_x_134) ;  /* 0x0000000000107947 */ /* 0x000fec0003800000 */
.L_x_133:
[----:B------:R-:W-:-:S04]  /*0850*/  LOP3.LUT R0, R0, 0x80000000, RZ, 0xc0, !PT ;  /* 0x8000000000007812 */ /* 0x000fc800078ec0ff */
[----:B------:R-:W-:Y:S01]  /*0860*/  LOP3.LUT R0, R0, 0x7f800000, RZ, 0xfc, !PT ;  /* 0x7f80000000007812 */ /* 0x000fe200078efcff */
[----:B------:R-:W-:Y:S06]  /*0870*/  BRA `(.L_x_134) ;  /* 0x0000000000047947 */ /* 0x000fec0003800000 */
.L_x_132:
[----:B------:R-:W-:-:S07]  /*0880*/  IMAD R0, R5, 0x800000, R0 ;  /* 0x0080000005007824 */ /* 0x000fce00078e0200 */
.L_x_134:
[----:B------:R-:W-:Y:S05]  /*0890*/  BSYNC.RECONVERGENT B2 ;  /* 0x0000000000027941 */ /* 0x000fea0003800200 */
.L_x_131:
[----:B------:R-:W-:Y:S05]  /*08a0*/  BRA `(.L_x_135) ;  /* 0x0000000000207947 */ /* 0x000fea0003800000 */
.L_x_130:
[----:B------:R-:W-:-:S04]  /*08b0*/  LOP3.LUT R0, R9, 0x80000000, R8, 0x48, !PT ;  /* 0x8000000009007812 */ /* 0x000fc800078e4808 */
[----:B------:R-:W-:Y:S01]  /*08c0*/  LOP3.LUT R0, R0, 0x7f800000, RZ, 0xfc, !PT ;  /* 0x7f80000000007812 */ /* 0x000fe200078efcff */
[----:B------:R-:W-:Y:S06]  /*08d0*/  BRA `(.L_x_135) ;  /* 0x0000000000147947 */ /* 0x000fec0003800000 */
.L_x_129:
[----:B------:R-:W-:Y:S01]  /*08e0*/  LOP3.LUT R0, R9, 0x80000000, R8, 0x48, !PT ;  /* 0x8000000009007812 */ /* 0x000fe200078e4808 */
[----:B------:R-:W-:Y:S06]  /*08f0*/  BRA `(.L_x_135) ;  /* 0x00000000000c7947 */ /* 0x000fec0003800000 */
.L_x_128:
[----:B------:R-:W0:Y:S01]  /*0900*/  MUFU.RSQ R0, -QNAN ;  /* 0xffc0000000007908 */ /* 0x000e220000001400 */
[----:B------:R-:W-:Y:S05]  /*0910*/  BRA `(.L_x_135) ;  /* 0x0000000000047947 */ /* 0x000fea0003800000 */
.L_x_127:
[----:B------:R-:W-:-:S07]  /*0920*/  FADD.FTZ R0, R0, R3 ;  /* 0x0000000300007221 */ /* 0x000fce0000010000 */
.L_x_135:
[----:B------:R-:W-:Y:S05]  /*0930*/  BSYNC.RECONVERGENT B1 ;  /* 0x0000000000017941 */ /* 0x000fea0003800200 */
.L_x_125:
[----:B------:R-:W-:-:S04]  /*0940*/  IMAD.MOV.U32 R7, RZ, RZ, 0x0 ;  /* 0x00000000ff077424 */ /* 0x000fc800078e00ff */
[----:B0-----:R-:W-:Y:S05]  /*0950*/  RET.REL.NODEC R6 `(_Z12matrix_cal_bPfS_S_S_S_fii) ;  /* 0xfffffff406a87950 */ /* 0x001fea0003c3ffff */
.L_x_136:
        /* <DEDUP_REMOVED lines=10> */
.L_x_193:


//--------------------- .text._Z12matrix_cal_aPfS_S_S_S_fii --------------------------
	.section	.text._Z12matrix_cal_aPfS_S_S_S_fii,"ax",@progbits
	.align	128
        .global         _Z12matrix_cal_aPfS_S_S_S_fii
        .type           _Z12matrix_cal_aPfS_S_S_S_fii,@function
        .size           _Z12matrix_cal_aPfS_S_S_S_fii,(.L_x_194 - _Z12matrix_cal_aPfS_S_S_S_fii)
        .other          _Z12matrix_cal_aPfS_S_S_S_fii,@"STO_CUDA_ENTRY STV_DEFAULT"
_Z12matrix_cal_aPfS_S_S_S_fii:
.text._Z12matrix_cal_aPfS_S_S_S_fii:
        /* <DEDUP_REMOVED lines=22> */
[----:B-----5:R-:W-:-:S05]  /*0160*/  IMAD.WIDE R4, R2, 0x4, R4 ;  /* 0x0000000402047825 */ /* 0x020fca00078e0204 */
[----:B------:R-:W3:Y:S01]  /*0170*/  LDG.E R0, desc[UR4][R4.64] ;  /* 0x0000000404007981 */ /* 0x000ee2000c1e1900 */
[----:B------:R-:W-:Y:S01]  /*0180*/  BSSY.RECONVERGENT B0, `(.L_x_137) ;  /* 0x000000f000007945 */ /* 0x000fe20003800200 */
[----:B--2---:R-:W-:-:S04]  /*0190*/  FFMA R3, -R7, R7, R10 ;  /* 0x0000000707037223 */ /* 0x004fc8000000010a */
[----:B------:R-:W-:-:S04]  /*01a0*/  FADD R3, R3, UR6 ;  /* 0x0000000603037e21 */ /* 0x000fc80008000000 */
[----:B------:R-:W0:Y:S01]  /*01b0*/  MUFU.RCP R12, R3 ;  /* 0x00000003000c7308 */ /* 0x000e220000001000 */
[----:B---3--:R-:W-:-:S07]  /*01c0*/  FFMA R0, -R7, R8, R0 ;  /* 0x0000000807007223 */ /* 0x008fce0000000100 */
        /* <DEDUP_REMOVED lines=8> */
[----:B------:R-:W-:Y:S05]  /*0250*/  CALL.REL.NOINC `($__internal_3_$__cuda_sm3x_div_rn_noftz_f32_slowpath) ;  /* 0x0000000000187944 */ /* 0x000fea0003c00000 */
[----:B------:R-:W-:-:S07]  /*0260*/  IMAD.MOV.U32 R13, RZ, RZ, R0 ;  /* 0x000000ffff0d7224 */ /* 0x000fce00078e0000 */
.L_x_138:
[----:B------:R-:W-:Y:S05]  /*0270*/  BSYNC.RECONVERGENT B0 ;  /* 0x0000000000007941 */ /* 0x000fea0003800200 */
.L_x_137:
[----:B------:R-:W0:Y:S02]  /*0280*/  LDC.64 R4, c[0x0][0x3a0] ;  /* 0x0000e800ff047b82 */ /* 0x000e240000000a00 */
[----:B0-----:R-:W-:-:S05]  /*0290*/  IMAD.WIDE R2, R2, 0x4, R4 ;  /* 0x0000000402027825 */ /* 0x001fca00078e0204 */
[----:B------:R-:W-:Y:S01]  /*02a0*/  STG.E desc[UR4][R2.64], R13 ;  /* 0x0000000d02007986 */ /* 0x000fe2000c101904 */
[----:B------:R-:W-:Y:S05]  /*02b0*/  EXIT ;  /* 0x000000000000794d */ /* 0x000fea0003800000 */
        .weak           $__internal_3_$__cuda_sm3x_div_rn_noftz_f32_slowpath
        .type           $__internal_3_$__cuda_sm3x_div_rn_noftz_f32_slowpath,@function
        .size           $__internal_3_$__cuda_sm3x_div_rn_noftz_f32_slowpath,(.L_x_194 - $__internal_3_$__cuda_sm3x_div_rn_noftz_f32_slowpath)
$__internal_3_$__cuda_sm3x_div_rn_noftz_f32_slowpath:
        /* <DEDUP_REMOVED lines=36> */
.L_x_140:
[----:B------:R-:W-:Y:S01]  /*0500*/  LEA R3, R6, 0xc0800000, 0x17 ;  /* 0xc080000006037811 */ /* 0x000fe200078eb8ff */
[----:B------:R-:W-:Y:S01]  /*0510*/  VIADD R5, R5, 0xffffff81 ;  /* 0xffffff8105057836 */ /* 0x000fe20000000000 */
[----:B------:R-:W-:Y:S03]  /*0520*/  BSSY.RECONVERGENT B2, `(.L_x_145) ;  /* 0x0000035000027945 */ /* 0x000fe60003800200 */
[----:B------:R-:W-:Y:S01]  /*0530*/  IMAD.IADD R3, R8, 0x1, -R3 ;  /* 0x0000000108037824 */ /* 0x000fe200078e0a03 */
[C---:B------:R-:W-:Y:S01]  /*0540*/  IADD3 R6, PT, PT, R5.reuse, 0x7f, -R6 ;  /* 0x0000007f05067810 */ /* 0x040fe20007ffe806 */
[----:B------:R-:W-:Y:S02]  /*0550*/  IMAD R0, R5, -0x800000, R7 ;  /* 0xff80000005007824 */ /* 0x000fe400078e0207 */
[----:B------:R-:W0:Y:S01]  /*0560*/  MUFU.RCP R8, R3 ;  /* 0x0000000300087308 */ /* 0x000e220000001000 */
[----:B------:R-:W-:Y:S01]  /*0570*/  FADD.FTZ R11, -R3, -RZ ;  /* 0x800000ff030b7221 */ /* 0x000fe20000010100 */
[----:B------:R-:W-:-:S03]  /*0580*/  IMAD.IADD R6, R6, 0x1, R9 ;  /* 0x0000000106067824 */ /* 0x000fc600078e0209 */
        /* <DEDUP_REMOVED lines=21> */
[CCC-:B------:R-:W-:Y:S01]  /*06e0*/  FFMA.RM R6, R10.reuse, R8.reuse, R7.reuse ;  /* 0x000000080a067223 */ /* 0x1c0fe20000004007 */
[C---:B------:R-:W-:Y:S02]  /*06f0*/  ISETP.NE.AND P2, PT, R9.reuse, RZ, PT ;  /* 0x000000ff0900720c */ /* 0x040fe40003f45270 */
[----:B------:R-:W-:Y:S02]  /*0700*/  ISETP.NE.AND P1, PT, R9, RZ, PT ;  /* 0x000000ff0900720c */ /* 0x000fe40003f25270 */
[----:B------:R-:W-:Y:S01]  /*0710*/  LOP3.LUT R5, R3, 0x7fffff, RZ, 0xc0, !PT ;  /* 0x007fffff03057812 */ /* 0x000fe200078ec0ff */
[----:B------:R-:W-:Y:S01]  /*0720*/  FFMA.RP R3, R10, R8, R7 ;  /* 0x000000080a037223 */ /* 0x000fe20000008007 */
[----:B------:R-:W-:Y:S02]  /*0730*/  VIADD R8, R9, 0x20 ;  /* 0x0000002009087836 */ /* 0x000fe40000000000 */
[----:B------:R-:W-:Y:S01]  /*0740*/  LOP3.LUT R5, R5, 0x800000, RZ, 0xfc, !PT ;  /* 0x0080000005057812 */ /* 0x000fe200078efcff */
[----:B------:R-:W-:Y:S01]  /*0750*/  IMAD.MOV R7, RZ, RZ, -R9 ;  /* 0x000000ffff077224 */ /* 0x000fe200078e0a09 */
[----:B------:R-:W-:-:S02]  /*0760*/  FSETP.NEU.FTZ.AND P0, PT, R3, R6, PT ;  /* 0x000000060300720b */ /* 0x000fc40003f1d000 */
[----:B------:R-:W-:Y:S02]  /*0770*/  SHF.L.U32 R8, R5, R8, RZ ;  /* 0x0000000805087219 */ /* 0x000fe400000006ff */
[----:B------:R-:W-:Y:S02]  /*0780*/  SEL R6, R7, RZ, P2 ;  /* 0x000000ff07067207 */ /* 0x000fe40001000000 */
[----:B------:R-:W-:Y:S02]  /*0790*/  ISETP.NE.AND P1, PT, R8, RZ, P1 ;  /* 0x000000ff0800720c */ /* 0x000fe40000f25270 */
[----:B------:R-:W-:Y:S02]  /*07a0*/  SHF.R.U32.HI R6, RZ, R6, R5 ;  /* 0x00000006ff067219 */ /* 0x000fe40000011605 */
[----:B------:R-:W-:Y:S02]  /*07b0*/  PLOP3.LUT P0, PT, P0, P1, PT, 0xf8, 0x8f ;  /* 0x00000000008f781c */ /* 0x000fe40000703f70 */
[----:B------:R-:W-:-:S02]  /*07c0*/  SHF.R.U32.HI R8, RZ, 0x1, R6 ;  /* 0x00000001ff087819 */ /* 0x000fc40000011606 */
[----:B------:R-:W-:-:S04]  /*07d0*/  SEL R3, RZ, 0x1, !P0 ;  /* 0x00000001ff037807 */ /* 0x000fc80004000000 */
[----:B------:R-:W-:-:S04]  /*07e0*/  LOP3.LUT R3, R3, 0x1, R8, 0xf8, !PT ;  /* 0x0000000103037812 */ /* 0x000fc800078ef808 */
[----:B------:R-:W-:-:S05]  /*07f0*/  LOP3.LUT R3, R3, R6, RZ, 0xc0, !PT ;  /* 0x0000000603037212 */ /* 0x000fca00078ec0ff */
[----:B------:R-:W-:-:S05]  /*0800*/  IMAD.IADD R3, R8, 0x1, R3 ;  /* 0x0000000108037824 */ /* 0x000fca00078e0203 */
[----:B------:R-:W-:Y:S01]  /*0810*/  LOP3.LUT R0, R3, R0, RZ, 0xfc, !PT ;  /* 0x0000000003007212 */ /* 0x000fe200078efcff */
[----:B------:R-:W-:Y:S06]  /*0820*/  BRA `(.L_x_148) ;  /* 0x0000000000107947 */ /* 0x000fec0003800000 */
.L_x_147:
[----:B------:R-:W-:-:S04]  /*0830*/  LOP3.LUT R0, R0, 0x80000000, RZ, 0xc0, !PT ;  /* 0x8000000000007812 */ /* 0x000fc800078ec0ff */
[----:B------:R-:W-:Y:S01]  /*0840*/  LOP3.LUT R0, R0, 0x7f800000, RZ, 0xfc, !PT ;  /* 0x7f80000000007812 */ /* 0x000fe200078efcff */
[----:B------:R-:W-:Y:S06]  /*0850*/  BRA `(.L_x_148) ;  /* 0x0000000000047947 */ /* 0x000fec0003800000 */
.L_x_146:
[----:B------:R-:W-:-:S07]  /*0860*/  IMAD R0, R6, 0x800000, R0 ;  /* 0x0080000006007824 */ /* 0x000fce00078e0200 */
.L_x_148:
[----:B------:R-:W-:Y:S05]  /*0870*/  BSYNC.RECONVERGENT B2 ;  /* 0x0000000000027941 */ /* 0x000fea0003800200 */
.L_x_145:
[----:B------:R-:W-:Y:S05]  /*0880*/  BRA `(.L_x_149) ;  /* 0x0000000000207947 */ /* 0x000fea0003800000 */
.L_x_144:
[----:B------:R-:W-:-:S04]  /*0890*/  LOP3.LUT R0, R8, 0x80000000, R7, 0x48, !PT ;  /* 0x8000000008007812 */ /* 0x000fc800078e4807 */
[----:B------:R-:W-:Y:S01]  /*08a0*/  LOP3.LUT R0, R0, 0x7f800000, RZ, 0xfc, !PT ;  /* 0x7f80000000007812 */ /* 0x000fe200078efcff */
[----:B------:R-:W-:Y:S06]  /*08b0*/  BRA `(.L_x_149) ;  /* 0x0000000000147947 */ /* 0x000fec0003800000 */
.L_x_143:
[----:B------:R-:W-:Y:S01]  /*08c0*/  LOP3.LUT R0, R8, 0x80000000, R7, 0x48, !PT ;  /* 0x8000000008007812 */ /* 0x000fe200078e4807 */
[----:B------:R-:W-:Y:S06]  /*08d0*/  BRA `(.L_x_149) ;  /* 0x00000000000c7947 */ /* 0x000fec0003800000 */
.L_x_142:
[----:B------:R-:W0:Y:S01]  /*08e0*/  MUFU.RSQ R0, -QNAN ;  /* 0xffc0000000007908 */ /* 0x000e220000001400 */
[----:B------:R-:W-:Y:S05]  /*08f0*/  BRA `(.L_x_149) ;  /* 0x0000000000047947 */ /* 0x000fea0003800000 */
.L_x_141:
[----:B------:R-:W-:-:S07]  /*0900*/  FADD.FTZ R0, R0, R3 ;  /* 0x0000000300007221 */ /* 0x000fce0000010000 */
.L_x_149:
[----:B------:R-:W-:Y:S05]  /*0910*/  BSYNC.RECONVERGENT B1 ;  /* 0x0000000000017941 */ /* 0x000fea0003800200 */
.L_x_139:
[----:B------:R-:W-:-:S04]  /*0920*/  IMAD.MOV.U32 R5, RZ, RZ, 0x0 ;  /* 0x00000000ff057424 */ /* 0x000fc800078e00ff */
[----:B0-----:R-:W-:Y:S05]  /*0930*/  RET.REL.NODEC R4 `(_Z12matrix_cal_aPfS_S_S_S_fii) ;  /* 0xfffffff404b07950 */ /* 0x001fea0003c3ffff */
.L_x_150:
        /* <DEDUP_REMOVED lines=12> */
.L_x_194:


//--------------------- .text._Z19matrix_dot_multiplePfS_S_ii --------------------------
	.section	.text._Z19matrix_dot_multiplePfS_S_ii,"ax",@progbits
	.align	128
        .global         _Z19matrix_dot_multiplePfS_S_ii
        .type           _Z19matrix_dot_multiplePfS_S_ii,@function
        .size           _Z19matrix_dot_multiplePfS_S_ii,(.L_x_207 - _Z19matrix_dot_multiplePfS_S_ii)
        .other          _Z19matrix_dot_multiplePfS_S_ii,@"STO_CUDA_ENTRY STV_DEFAULT"
_Z19matrix_dot_multiplePfS_S_ii:
.text._Z19matrix_dot_multiplePfS_S_ii:
        /* <DEDUP_REMOVED lines=13> */
[----:B0-----:R-:W-:-:S06]  /*00d0*/  IMAD.WIDE R2, R9, 0x4, R2 ;  /* 0x0000000409027825 */ /* 0x001fcc00078e0202 */
[----:B-1----:R-:W4:Y:S01]  /*00e0*/  LDG.E R2, desc[UR4][R2.64] ;  /* 0x0000000402027981 */ /* 0x002f22000c1e1900 */
[----:B--2---:R-:W-:-:S06]  /*00f0*/  IMAD.WIDE R4, R9, 0x4, R4 ;  /* 0x0000000409047825 */ /* 0x004fcc00078e0204 */
[----:B------:R-:W4:Y:S01]  /*0100*/  LDG.E R5, desc[UR4][R4.64] ;  /* 0x0000000404057981 */ /* 0x000f22000c1e1900 */
[----:B---3--:R-:W-:-:S04]  /*0110*/  IMAD.WIDE R6, R9, 0x4, R6 ;  /* 0x0000000409067825 */ /* 0x008fc800078e0206 */
[----:B----4-:R-:W-:-:S05]  /*0120*/  FMUL R9, R2, R5 ;  /* 0x0000000502097220 */ /* 0x010fca0000400000 */
[----:B------:R-:W-:Y:S01]  /*0130*/  STG.E desc[UR4][R6.64], R9 ;  /* 0x0000000906007986 */ /* 0x000fe2000c101904 */
[----:B------:R-:W-:Y:S05]  /*0140*/  EXIT ;  /* 0x000000000000794d */ /* 0x000fea0003800000 */
.L_x_151:
        /* <DEDUP_REMOVED lines=11> */
.L_x_207:


//--------------------- .text._Z17matrix_dot_dividePfS_S_ii --------------------------
	.section	.text._Z17matrix_dot_dividePfS_S_ii,"ax",@progbits
	.align	128
        .global         _Z17matrix_dot_dividePfS_S_ii
        .type           _Z17matrix_dot_dividePfS_S_ii,@function
        .size           _Z17matrix_dot_dividePfS_S_ii,(.L_x_195 - _Z17matrix_dot_dividePfS_S_ii)
        .other          _Z17matrix_dot_dividePfS_S_ii,@"STO_CUDA_ENTRY STV_DEFAULT"
_Z17matrix_dot_dividePfS_S_ii:
.text._Z17matrix_dot_dividePfS_S_ii:
        /* <DEDUP_REMOVED lines=11> */
[----:B------:R-:W2:Y:S01]  /*00b0*/  LDC.64 R4, c[0x0][0x380] ;  /* 0x0000e000ff047b82 */ /* 0x000ea20000000a00 */
[----:B0-----:R-:W-:-:S05]  /*00c0*/  IMAD.WIDE R6, R2, 0x4, R6 ;  /* 0x0000000402067825 */ /* 0x001fca00078e0206 */
[----:B-1----:R-:W3:Y:S01]  /*00d0*/  LDG.E R3, desc[UR4][R6.64] ;  /* 0x0000000406037981 */ /* 0x002ee2000c1e1900 */
        /* <DEDUP_REMOVED lines=12> */
[----:B------:R-:W-:Y:S05]  /*01a0*/  CALL.REL.NOINC `($__internal_4_$__cuda_sm3x_div_rn_noftz_f32_slowpath) ;  /* 0x0000000000187944 */ /* 0x000fea0003c00000 */
[----:B------:R-:W-:-:S07]  /*01b0*/  IMAD.MOV.U32 R9, RZ, RZ, R0 ;  /* 0x000000ffff097224 */ /* 0x000fce00078e0000 */
.L_x_153:
[----:B------:R-:W-:Y:S05]  /*01c0*/  BSYNC.RECONVERGENT B0 ;  /* 0x0000000000007941 */ /* 0x000fea0003800200 */
.L_x_152:
[----:B------:R-:W0:Y:S02]  /*01d0*/  LDC.64 R4, c[0x0][0x390] ;  /* 0x0000e400ff047b82 */ /* 0x000e240000000a00 */
[----:B0-----:R-:W-:-:S05]  /*01e0*/  IMAD.WIDE R2, R2, 0x4, R4 ;  /* 0x0000000402027825 */ /* 0x001fca00078e0204 */
[----:B------:R-:W-:Y:S01]  /*01f0*/  STG.E desc[UR4][R2.64], R9 ;  /* 0x0000000902007986 */ /* 0x000fe2000c101904 */
[----:B------:R-:W-:Y:S05]  /*0200*/  EXIT ;  /* 0x000000000000794d */ /* 0x000fea0003800000 */
        .weak           $__internal_4_$__cuda_sm3x_div_rn_noftz_f32_slowpath
        .type           $__internal_4_$__cuda_sm3x_div_rn_noftz_f32_slowpath,@function
        .size           $__internal_4_$__cuda_sm3x_div_rn_noftz_f32_slowpath,(.L_x_195 - $__internal_4_$__cuda_sm3x_div_rn_noftz_f32_slowpath)
$__internal_4_$__cuda_sm3x_div_rn_noftz_f32_slowpath:
        /* <DEDUP_REMOVED lines=36> */
.L_x_155:
        /* <DEDUP_REMOVED lines=51> */
.L_x_162:
[----:B------:R-:W-:-:S04]  /*0780*/  LOP3.LUT R0, R0, 0x80000000, RZ, 0xc0, !PT ;  /* 0x8000000000007812 */ /* 0x000fc800078ec0ff */
[----:B------:R-:W-:Y:S01]  /*0790*/  LOP3.LUT R0, R0, 0x7f800000, RZ, 0xfc, !PT ;  /* 0x7f80000000007812 */ /* 0x000fe200078efcff */
[----:B------:R-:W-:Y:S06]  /*07a0*/  BRA `(.L_x_163) ;  /* 0x0000000000047947 */ /* 0x000fec0003800000 */
.L_x_161:
[----:B------:R-:W-:-:S07]  /*07b0*/  IMAD R0, R6, 0x800000, R0 ;  /* 0x0080000006007824 */ /* 0x000fce00078e0200 */
.L_x_163:
[----:B------:R-:W-:Y:S05]  /*07c0*/  BSYNC.RECONVERGENT B2 ;  /* 0x0000000000027941 */ /* 0x000fea0003800200 */
.L_x_160:
[----:B------:R-:W-:Y:S05]  /*07d0*/  BRA `(.L_x_164) ;  /* 0x0000000000207947 */ /* 0x000fea0003800000 */
.L_x_159:
[----:B------:R-:W-:-:S04]  /*07e0*/  LOP3.LUT R0, R8, 0x80000000, R7, 0x48, !PT ;  /* 0x8000000008007812 */ /* 0x000fc800078e4807 */
[----:B------:R-:W-:Y:S01]  /*07f0*/  LOP3.LUT R0, R0, 0x7f800000, RZ, 0xfc, !PT ;  /* 0x7f80000000007812 */ /* 0x000fe200078efcff */
[----:B------:R-:W-:Y:S06]  /*0800*/  BRA `(.L_x_164) ;  /* 0x0000000000147947 */ /* 0x000fec0003800000 */
.L_x_158:
[----:B------:R-:W-:Y:S01]  /*0810*/  LOP3.LUT R0, R8, 0x80000000, R7, 0x48, !PT ;  /* 0x8000000008007812 */ /* 0x000fe200078e4807 */
[----:B------:R-:W-:Y:S06]  /*0820*/  BRA `(.L_x_164) ;  /* 0x00000000000c7947 */ /* 0x000fec0003800000 */
.L_x_157:
[----:B------:R-:W0:Y:S01]  /*0830*/  MUFU.RSQ R0, -QNAN ;  /* 0xffc0000000007908 */ /* 0x000e220000001400 */
[----:B------:R-:W-:Y:S05]  /*0840*/  BRA `(.L_x_164) ;  /* 0x0000000000047947 */ /* 0x000fea0003800000 */
.L_x_156:
[----:B------:R-:W-:-:S07]  /*0850*/  FADD.FTZ R0, R0, R3 ;  /* 0x0000000300007221 */ /* 0x000fce0000010000 */
.L_x_164:
[----:B------:R-:W-:Y:S05]  /*0860*/  BSYNC.RECONVERGENT B1 ;  /* 0x0000000000017941 */ /* 0x000fea0003800200 */
.L_x_154:
[----:B------:R-:W-:-:S04]  /*0870*/  IMAD.MOV.U32 R5, RZ, RZ, 0x0 ;  /* 0x00000000ff057424 */ /* 0x000fc800078e00ff */
[----:B0-----:R-:W-:Y:S05]  /*0880*/  RET.REL.NODEC R4 `(_Z17matrix_dot_dividePfS_S_ii) ;  /* 0xfffffff404dc7950 */ /* 0x001fea0003c3ffff */
.L_x_165:
        /* <DEDUP_REMOVED lines=15> */
.L_x_195:


//--------------------- .text._Z13matrix_dividePfS_iif --------------------------
	.section	.text._Z13matrix_dividePfS_iif,"ax",@progbits
	.align	128
        .global         _Z13matrix_dividePfS_iif
        .type           _Z13matrix_dividePfS_iif,@function
        .size           _Z13matrix_dividePfS_iif,(.L_x_196 - _Z13matrix_dividePfS_iif)
        .other          _Z13matrix_dividePfS_iif,@"STO_CUDA_ENTRY STV_DEFAULT"
_Z13matrix_dividePfS_iif:
.text._Z13matrix_dividePfS_iif:
        /* <DEDUP_REMOVED lines=11> */
[----:B------:R-:W2:Y:S01]  /*00b0*/  LDC R9, c[0x0][0x398] ;  /* 0x0000e600ff097b82 */ /* 0x000ea20000000800 */
[----:B0-----:R-:W-:-:S05]  /*00c0*/  IMAD.WIDE R4, R2, 0x4, R4 ;  /* 0x0000000402047825 */ /* 0x001fca00078e0204 */
[----:B-1----:R-:W3:Y:S01]  /*00d0*/  LDG.E R0, desc[UR4][R4.64] ;  /* 0x0000000404007981 */ /* 0x002ee2000c1e1900 */
[----:B------:R-:W-:Y:S01]  /*00e0*/  BSSY.RECONVERGENT B0, `(.L_x_166) ;  /* 0x000000c000007945 */ /* 0x000fe20003800200 */
[----:B--2---:R-:W0:Y:S02]  /*00f0*/  MUFU.RCP R3, R9 ;  /* 0x0000000900037308 */ /* 0x004e240000001000 */
[----:B0-----:R-:W-:-:S04]  /*0100*/  FFMA R6, R3, -R9, 1 ;  /* 0x3f80000003067423 */ /* 0x001fc80000000809 */
[----:B------:R-:W-:Y:S02]  /*0110*/  FFMA R3, R3, R6, R3 ;  /* 0x0000000603037223 */ /* 0x000fe40000000003 */
[----:B---3--:R-:W0:Y:S02]  /*0120*/  FCHK P0, R0, R9 ;  /* 0x0000000900007302 */ /* 0x008e240000000000 */
[----:B------:R-:W-:-:S04]  /*0130*/  FFMA R6, R0, R3, RZ ;  /* 0x0000000300067223 */ /* 0x000fc800000000ff */
[----:B------:R-:W-:-:S04]  /*0140*/  FFMA R7, R6, -R9, R0 ;  /* 0x8000000906077223 */ /* 0x000fc80000000000 */
[----:B------:R-:W-:Y:S01]  /*0150*/  FFMA R7, R3, R7, R6 ;  /* 0x0000000703077223 */ /* 0x000fe20000000006 */
[----:B0-----:R-:W-:Y:S06]  /*0160*/  @!P0 BRA `(.L_x_167) ;  /* 0x00000000000c8947 */ /* 0x001fec0003800000 */
[----:B------:R-:W-:-:S07]  /*0170*/  MOV R4, 0x190 ;  /* 0x0000019000047802 */ /* 0x000fce0000000f00 */
[----:B------:R-:W-:Y:S05]  /*0180*/  CALL.REL.NOINC `($__internal_5_$__cuda_sm3x_div_rn_noftz_f32_slowpath) ;  /* 0x0000000000187944 */ /* 0x000fea0003c00000 */
[----:B------:R-:W-:-:S07]  /*0190*/  IMAD.MOV.U32 R7, RZ, RZ, R0 ;  /* 0x000000ffff077224 */ /* 0x000fce00078e0000 */
.L_x_167:
[----:B------:R-:W-:Y:S05]  /*01a0*/  BSYNC.RECONVERGENT B0 ;  /* 0x0000000000007941 */ /* 0x000fea0003800200 */
.L_x_166:
[----:B------:R-:W0:Y:S02]  /*01b0*/  LDC.64 R4, c[0x0][0x388] ;  /* 0x0000e200ff047b82 */ /* 0x000e240000000a00 */
[----:B0-----:R-:W-:-:S05]  /*01c0*/  IMAD.WIDE R2, R2, 0x4, R4 ;  /* 0x0000000402027825 */ /* 0x001fca00078e0204 */
[----:B------:R-:W-:Y:S01]  /*01d0*/  STG.E desc[UR4][R2.64], R7 ;  /* 0x0000000702007986 */ /* 0x000fe2000c101904 */
[----:B------:R-:W-:Y:S05]  /*01e0*/  EXIT ;  /* 0x000000000000794d */ /* 0x000fea0003800000 */
        .weak           $__internal_5_$__cuda_sm3x_div_rn_noftz_f32_slowpath
        .type           $__internal_5_$__cuda_sm3x_div_rn_noftz_f32_slowpath,@function
        .size           $__internal_5_$__cuda_sm3x_div_rn_noftz_f32_slowpath,(.L_x_196 - $__internal_5_$__cuda_sm3x_div_rn_noftz_f32_slowpath)
$__internal_5_$__cuda_sm3x_div_rn_noftz_f32_slowpath:
[----:B------:R-:W0:Y:S01]  /*01f0*/  LDC R3, c[0x0][0x398] ;  /* 0x0000e600ff037b82 */ /* 0x000e220000000800 */
[--C-:B------:R-:W-:Y:S01]  /*0200*/  SHF.R.U32.HI R5, RZ, 0x17, R0.reuse ;  /* 0x00000017ff057819 */ /* 0x100fe20000011600 */
[----:B------:R-:W1:Y:S01]  /*0210*/  LDCU UR6, c[0x0][0x398] ;  /* 0x00007300ff0677ac */ /* 0x000e620008000800 */
[----:B------:R-:W-:Y:S01]  /*0220*/  BSSY.RECONVERGENT B1, `(.L_x_168) ;  /* 0x0000064000017945 */ /* 0x000fe20003800200 */
[----:B------:R-:W-:Y:S01]  /*0230*/  IMAD.MOV.U32 R7, RZ, RZ, R0 ;  /* 0x000000ffff077224 */ /* 0x000fe200078e0000 */
[----:B------:R-:W-:-:S05]  /*0240*/  LOP3.LUT R5, R5, 0xff, RZ, 0xc0, !PT ;  /* 0x000000ff05057812 */ /* 0x000fca00078ec0ff */
[----:B------:R-:W-:Y:S02]  /*0250*/  VIADD R10, R5, 0xffffffff ;  /* 0xffffffff050a7836 */ /* 0x000fe40000000000 */
[----:B-1----:R-:W-:Y:S01]  /*0260*/  IMAD.U32 R8, RZ, RZ, UR6 ;  /* 0x00000006ff087e24 */ /* 0x002fe2000f8e00ff */
[----:B0-----:R-:W-:-:S04]  /*0270*/  SHF.R.U32.HI R6, RZ, 0x17, R3 ;  /* 0x00000017ff067819 */ /* 0x001fc80000011603 */
[----:B------:R-:W-:-:S05]  /*0280*/  LOP3.LUT R6, R6, 0xff, RZ, 0xc0, !PT ;  /* 0x000000ff06067812 */ /* 0x000fca00078ec0ff */
[----:B------:R-:W-:-:S05]  /*0290*/  VIADD R11, R6, 0xffffffff ;  /* 0xffffffff060b7836 */ /* 0x000fca0000000000 */
        /* <DEDUP_REMOVED lines=27> */
.L_x_169:
        /* <DEDUP_REMOVED lines=51> */
.L_x_176:
[----:B------:R-:W-:-:S04]  /*0780*/  LOP3.LUT R0, R0, 0x80000000, RZ, 0xc0, !PT ;  /* 0x8000000000007812 */ /* 0x000fc800078ec0ff */
[----:B------:R-:W-:Y:S01]  /*0790*/  LOP3.LUT R0, R0, 0x7f800000, RZ, 0xfc, !PT ;  /* 0x7f80000000007812 */ /* 0x000fe200078efcff */
[----:B------:R-:W-:Y:S06]  /*07a0*/  BRA `(.L_x_177) ;  /* 0x0000000000047947 */ /* 0x000fec0003800000 */
.L_x_175:
[----:B------:R-:W-:-:S07]  /*07b0*/  IMAD R0, R6, 0x800000, R0 ;  /* 0x0080000006007824 */ /* 0x000fce00078e0200 */
.L_x_177:
[----:B------:R-:W-:Y:S05]  /*07c0*/  BSYNC.RECONVERGENT B2 ;  /* 0x0000000000027941 */ /* 0x000fea0003800200 */
.L_x_174:
[----:B------:R-:W-:Y:S05]  /*07d0*/  BRA `(.L_x_178) ;  /* 0x0000000000207947 */ /* 0x000fea0003800000 */
.L_x_173:
[----:B------:R-:W-:-:S04]  /*07e0*/  LOP3.LUT R0, R8, 0x80000000, R7, 0x48, !PT ;  /* 0x8000000008007812 */ /* 0x000fc800078e4807 */
[----:B------:R-:W-:Y:S01]  /*07f0*/  LOP3.LUT R0, R0, 0x7f800000, RZ, 0xfc, !PT ;  /* 0x7f80000000007812 */ /* 0x000fe200078efcff */
[----:B------:R-:W-:Y:S06]  /*0800*/  BRA `(.L_x_178) ;  /* 0x0000000000147947 */ /* 0x000fec0003800000 */
.L_x_172:
[----:B------:R-:W-:Y:S01]  /*0810*/  LOP3.LUT R0, R8, 0x80000000, R7, 0x48, !PT ;  /* 0x8000000008007812 */ /* 0x000fe200078e4807 */
[----:B------:R-:W-:Y:S06]  /*0820*/  BRA `(.L_x_178) ;  /* 0x00000000000c7947 */ /* 0x000fec0003800000 */
.L_x_171:
[----:B------:R-:W0:Y:S01]  /*0830*/  MUFU.RSQ R0, -QNAN ;  /* 0xffc0000000007908 */ /* 0x000e220000001400 */
[----:B------:R-:W-:Y:S05]  /*0840*/  BRA `(.L_x_178) ;  /* 0x0000000000047947 */ /* 0x000fea0003800000 */
.L_x_170:
[----:B------:R-:W-:-:S07]  /*0850*/  FADD.FTZ R0, R0, R3 ;  /* 0x0000000300007221 */ /* 0x000fce0000010000 */
.L_x_178:
[----:B------:R-:W-:Y:S05]  /*0860*/  BSYNC.RECONVERGENT B1 ;  /* 0x0000000000017941 */ /* 0x000fea0003800200 */
.L_x_168:
[----:B------:R-:W-:-:S04]  /*0870*/  IMAD.MOV.U32 R5, RZ, RZ, 0x0 ;  /* 0x00000000ff057424 */ /* 0x000fc800078e00ff */
[----:B0-----:R-:W-:Y:S05]  /*0880*/  RET.REL.NODEC R4 `(_Z13matrix_dividePfS_iif) ;  /* 0xfffffff404dc7950 */ /* 0x001fea0003c3ffff */
.L_x_179:
        /* <DEDUP_REMOVED lines=15> */
.L_x_196:


//--------------------- .text._Z14matrix_add_allPfS_iif --------------------------
	.section	.text._Z14matrix_add_allPfS_iif,"ax",@progbits
	.align	128
        .global         _Z14matrix_add_allPfS_iif
        .type           _Z14matrix_add_allPfS_iif,@function
        .size           _Z14matrix_add_allPfS_iif,(.L_x_210 - _Z14matrix_add_allPfS_iif)
        .other          _Z14matrix_add_allPfS_iif,@"STO_CUDA_ENTRY STV_DEFAULT"
_Z14matrix_add_allPfS_iif:
.text._Z14matrix_add_allPfS_iif:
        /* <DEDUP_REMOVED lines=12> */
[----:B------:R-:W3:Y:S01]  /*00c0*/  LDC.64 R4, c[0x0][0x388] ;  /* 0x0000e200ff047b82 */ /* 0x000ee20000000a00 */
[----:B0-----:R-:W-:-:S06]  /*00d0*/  IMAD.WIDE R2, R7, 0x4, R2 ;  /* 0x0000000407027825 */ /* 0x001fcc00078e0202 */
[----:B-1----:R-:W2:Y:S01]  /*00e0*/  LDG.E R2, desc[UR4][R2.64] ;  /* 0x0000000402027981 */ /* 0x002ea2000c1e1900 */
[----:B---3--:R-:W-:-:S04]  /*00f0*/  IMAD.WIDE R4, R7, 0x4, R4 ;  /* 0x0000000407047825 */ /* 0x008fc800078e0204 */
[----:B--2---:R-:W-:-:S05]  /*0100*/  FADD R7, R2, UR6 ;  /* 0x0000000602077e21 */ /* 0x004fca0008000000 */
[----:B------:R-:W-:Y:S01]  /*0110*/  STG.E desc[UR4][R4.64], R7 ;  /* 0x0000000704007986 */ /* 0x000fe2000c101904 */
[----:B------:R-:W-:Y:S05]  /*0120*/  EXIT ;  /* 0x000000000000794d */ /* 0x000fea0003800000 */
.L_x_180:
        /* <DEDUP_REMOVED lines=13> */
.L_x_210:


//--------------------- .text._Z15matrix_subtractPfS_S_ii --------------------------
	.section	.text._Z15matrix_subtractPfS_S_ii,"ax",@progbits
	.align	128
        .global         _Z15matrix_subtractPfS_S_ii
        .type           _Z15matrix_subtractPfS_S_ii,@function
        .size           _Z15matrix_subtractPfS_S_ii,(.L_x_211 - _Z15matrix_subtractPfS_S_ii)
        .other          _Z15matrix_subtractPfS_S_ii,@"STO_CUDA_ENTRY STV_DEFAULT"
_Z15matrix_subtractPfS_S_ii:
.text._Z15matrix_subtractPfS_S_ii:
        /* <DEDUP_REMOVED lines=18> */
[----:B----4-:R-:W-:-:S05]  /*0120*/  FADD R9, R2, -R5 ;  /* 0x8000000502097221 */ /* 0x010fca0000000000 */
[----:B------:R-:W-:Y:S01]  /*0130*/  STG.E desc[UR4][R6.64], R9 ;  /* 0x0000000906007986 */ /* 0x000fe2000c101904 */
[----:B------:R-:W-:Y:S05]  /*0140*/  EXIT ;  /* 0x000000000000794d */ /* 0x000fea0003800000 */
.L_x_181:
        /* <DEDUP_REMOVED lines=11> */
.L_x_211:


//--------------------- .text._Z10matrix_addPfS_S_ii --------------------------
	.section	.text._Z10matrix_addPfS_S_ii,"ax",@progbits
	.align	128
        .global         _Z10matrix_addPfS_S_ii
        .type           _Z10matrix_addPfS_S_ii,@function
        .size           _Z10matrix_addPfS_S_ii,(.L_x_212 - _Z10matrix_addPfS_S_ii)
        .other          _Z10matrix_addPfS_S_ii,@"STO_CUDA_ENTRY STV_DEFAULT"
_Z10matrix_addPfS_S_ii:
.text._Z10matrix_addPfS_S_ii:
        /* <DEDUP_REMOVED lines=18> */
[----:B----4-:R-:W-:-:S05]  /*0120*/  FADD R9, R2, R5 ;  /* 0x0000000502097221 */ /* 0x010fca0000000000 */
[----:B------:R-:W-:Y:S01]  /*0130*/  STG.E desc[UR4][R6.64], R9 ;  /* 0x0000000906007986 */ /* 0x000fe2000c101904 */
[----:B------:R-:W-:Y:S05]  /*0140*/  EXIT ;  /* 0x000000000000794d */ /* 0x000fea0003800000 */
.L_x_182:
        /* <DEDUP_REMOVED lines=11> */
.L_x_212:


//--------------------- .text._Z16float_fog_kernelPhPfS0_iii --------------------------
	.section	.text._Z16float_fog_kernelPhPfS0_iii,"ax",@progbits
	.align	128
        .global         _Z16float_fog_kernelPhPfS0_iii
        .type           _Z16float_fog_kernelPhPfS0_iii,@function
        .size           _Z16float_fog_kernelPhPfS0_iii,(.L_x_213 - _Z16float_fog_kernelPhPfS0_iii)
        .other          _Z16float_fog_kernelPhPfS0_iii,@"STO_CUDA_ENTRY STV_DEFAULT"
_Z16float_fog_kernelPhPfS0_iii:
.text._Z16float_fog_kernelPhPfS0_iii:
        /* <DEDUP_REMOVED lines=9> */
[----:B------:R-:W0:Y:S01]  /*0090*/  LDCU UR12, c[0x0][0x3a0] ;  /* 0x00007400ff0c77ac */ /* 0x000e220008000800 */
[----:B------:R-:W1:Y:S01]  /*00a0*/  LDCU.64 UR10, c[0x0][0x358] ;  /* 0x00006b00ff0a77ac */ /* 0x000e620008000a00 */
[----:B0-----:R-:W-:-:S09]  /*00b0*/  UISETP.GE.AND UP0, UPT, UR12, 0x1, UPT ;  /* 0x000000010c00788c */ /* 0x001fd2000bf06270 */
[----:B-1----:R-:W-:Y:S05]  /*00c0*/  BRA.U !UP0, `(.L_x_183) ;  /* 0x0000000908487547 */ /* 0x002fea000b800000 */
[----:B------:R-:W-:Y:S02]  /*00d0*/  UISETP.GE.U32.AND UP1, UPT, UR12, 0x10, UPT ;  /* 0x000000100c00788c */ /* 0x000fe4000bf26070 */
[----:B------:R-:W-:Y:S01]  /*00e0*/  IMAD R2, R0, UR12, RZ ;  /* 0x0000000c00027c24 */ /* 0x000fe2000f8e02ff */
[----:B------:R-:W-:Y:S01]  /*00f0*/  ULOP3.LUT UR8, UR12, 0xf, URZ, 0xc0, !UPT ;  /* 0x0000000f0c087892 */ /* 0x000fe2000f8ec0ff */
[----:B------:R-:W-:-:S03]  /*0100*/  UMOV UR4, URZ ;  /* 0x000000ff00047c82 */ /* 0x000fc60008000000 */
[----:B------:R-:W-:Y:S02]  /*0110*/  UISETP.NE.AND UP0, UPT, UR8, URZ, UPT ;  /* 0x000000ff0800728c */ /* 0x000fe4000bf05270 */
[----:B------:R-:W-:Y:S09]  /*0120*/  BRA.U !UP1, `(.L_x_184) ;  /* 0x0000000509047547 */ /* 0x000ff2000b800000 */
[----:B------:R-:W0:Y:S01]  /*0130*/  LDCU.64 UR6, c[0x0][0x388] ;  /* 0x00007100ff0677ac */ /* 0x000e220008000a00 */
[----:B------:R-:W-:Y:S01]  /*0140*/  IMAD.MOV.U32 R3, RZ, RZ, R2 ;  /* 0x000000ffff037224 */ /* 0x000fe200078e0002 */
[----:B------:R-:W-:-:S04]  /*0150*/  ULOP3.LUT UR4, UR12, 0x7ffffff0, URZ, 0xc0, !UPT ;  /* 0x7ffffff00c047892 */ /* 0x000fc8000f8ec0ff */
[----:B------:R-:W-:Y:S02]  /*0160*/  UIADD3 UR9, UPT, UPT, -UR4, URZ, URZ ;  /* 0x000000ff04097290 */ /* 0x000fe4000fffe1ff */
[----:B0-----:R-:W-:-:S04]  /*0170*/  UIADD3 UR5, UP1, UPT, UR6, 0x20, URZ ;  /* 0x0000002006057890 */ /* 0x001fc8000ff3e0ff */
[----:B------:R-:W-:-:S12]  /*0180*/  UIADD3.X UR6, UPT, UPT, URZ, UR7, URZ, UP1, !UPT ;  /* 0x00000007ff067290 */ /* 0x000fd80008ffe4ff */
.L_x_185:
[----:B0-----:R-:W0:Y:S01]  /*0190*/  LDC.64 R4, c[0x0][0x380] ;  /* 0x0000e000ff047b82 */ /* 0x001e220000000a00 */
[----:B------:R-:W-:Y:S02]  /*01a0*/  SHF.R.S32.HI R6, RZ, 0x1f, R3 ;  /* 0x0000001fff067819 */ /* 0x000fe40000011403 */
[----:B0-----:R-:W-:-:S04]  /*01b0*/  IADD3 R4, P0, P1, R3, 0x7, R4 ;  /* 0x0000000703047810 */ /* 0x001fc8000791e004 */
[----:B------:R-:W-:-:S05]  /*01c0*/  IADD3.X R5, PT, PT, R6, R5, RZ, P0, P1 ;  /* 0x0000000506057210 */ /* 0x000fca00007e24ff */
[----:B------:R-:W2:Y:S01]  /*01d0*/  LDG.E.U8 R8, desc[UR10][R4.64+-0x7] ;  /* 0xfffff90a04087981 */ /* 0x000ea2000c1e1100 */
[----:B------:R-:W-:Y:S02]  /*01e0*/  IMAD.U32 R6, RZ, RZ, UR5 ;  /* 0x00000005ff067e24 */ /* 0x000fe4000f8e00ff */
[----:B------:R-:W-:Y:S02]  /*01f0*/  IMAD.U32 R7, RZ, RZ, UR6 ;  /* 0x00000006ff077e24 */ /* 0x000fe4000f8e00ff */
[----:B------:R-:W-:Y:S01]  /*0200*/  IMAD.WIDE R6, R3, 0x4, R6 ;  /* 0x0000000403067825 */ /* 0x000fe200078e0206 */
[----:B--2---:R-:W-:-:S05]  /*0210*/  I2FP.F32.U32 R9, R8 ;  /* 0x0000000800097245 */ /* 0x004fca0000201000 */
[----:B------:R0:W-:Y:S04]  /*0220*/  STG.E desc[UR10][R6.64+-0x20], R9 ;  /* 0xffffe00906007986 */ /* 0x0001e8000c10190a */
[----:B------:R-:W2:Y:S02]  /*0230*/  LDG.E.U8 R8, desc[UR10][R4.64+-0x6] ;  /* 0xfffffa0a04087981 */ /* 0x000ea4000c1e1100 */
[----:B--2---:R-:W-:-:S05]  /*0240*/  I2FP.F32.U32 R11, R8 ;  /* 0x00000008000b7245 */ /* 0x004fca0000201000 */
[----:B------:R1:W-:Y:S04]  /*0250*/  STG.E desc[UR10][R6.64+-0x1c], R11 ;  /* 0xffffe40b06007986 */ /* 0x0003e8000c10190a */
[----:B------:R-:W2:Y:S02]  /*0260*/  LDG.E.U8 R8, desc[UR10][R4.64+-0x5] ;  /* 0xfffffb0a04087981 */ /* 0x000ea4000c1e1100 */
[----:B--2---:R-:W-:-:S05]  /*0270*/  I2FP.F32.U32 R13, R8 ;  /* 0x00000008000d7245 */ /* 0x004fca0000201000 */
[----:B------:R2:W-:Y:S04]  /*0280*/  STG.E desc[UR10][R6.64+-0x18], R13 ;  /* 0xffffe80d06007986 */ /* 0x0005e8000c10190a */
[----:B------:R-:W3:Y:S02]  /*0290*/  LDG.E.U8 R8, desc[UR10][R4.64+-0x4] ;  /* 0xfffffc0a04087981 */ /* 0x000ee4000c1e1100 */
[----:B---3--:R-:W-:-:S05]  /*02a0*/  I2FP.F32.U32 R15, R8 ;  /* 0x00000008000f7245 */ /* 0x008fca0000201000 */
[----:B------:R3:W-:Y:S04]  /*02b0*/  STG.E desc[UR10][R6.64+-0x14], R15 ;  /* 0xffffec0f06007986 */ /* 0x0007e8000c10190a */
[----:B------:R-:W0:Y:S02]  /*02c0*/  LDG.E.U8 R8, desc[UR10][R4.64+-0x3] ;  /* 0xfffffd0a04087981 */ /* 0x000e24000c1e1100 */
[----:B0-----:R-:W-:-:S05]  /*02d0*/  I2FP.F32.U32 R9, R8 ;  /* 0x0000000800097245 */ /* 0x001fca0000201000 */
[----:B------:R0:W-:Y:S04]  /*02e0*/  STG.E desc[UR10][R6.64+-0x10], R9 ;  /* 0xfffff00906007986 */ /* 0x0001e8000c10190a */
[----:B------:R-:W1:Y:S02]  /*02f0*/  LDG.E.U8 R8, desc[UR10][R4.64+-0x2] ;  /* 0xfffffe0a04087981 */ /* 0x000e64000c1e1100 */
[----:B-1----:R-:W-:-:S05]  /*0300*/  I2FP.F32.U32 R11, R8 ;  /* 0x00000008000b7245 */ /* 0x002fca0000201000 */
        /* <DEDUP_REMOVED lines=28> */
[----:B------:R-:W3:Y:S01]  /*04d0*/  LDG.E.U8 R8, desc[UR10][R4.64+0x8] ;  /* 0x0000080a04087981 */ /* 0x000ee2000c1e1100 */
[----:B------:R-:W-:Y:S01]  /*04e0*/  UIADD3 UR9, UPT, UPT, UR9, 0x10, URZ ;  /* 0x0000001009097890 */ /* 0x000fe2000fffe0ff */
[----:B------:R-:W-:-:S03]  /*04f0*/  VIADD R3, R3, 0x10 ;  /* 0x0000001003037836 */ /* 0x000fc60000000000 */
[----:B------:R-:W-:Y:S01]  /*0500*/  UISETP.NE.AND UP1, UPT, UR9, URZ, UPT ;  /* 0x000000ff0900728c */ /* 0x000fe2000bf25270 */
[----:B---3--:R-:W-:-:S05]  /*0510*/  I2FP.F32.U32 R15, R8 ;  /* 0x00000008000f7245 */ /* 0x008fca0000201000 */
[----:B------:R0:W-:Y:S03]  /*0520*/  STG.E desc[UR10][R6.64+0x1c], R15 ;  /* 0x00001c0f06007986 */ /* 0x0001e6000c10190a */
[----:B------:R-:W-:Y:S05]  /*0530*/  BRA.U UP1, `(.L_x_185) ;  /* 0xfffffffd01147547 */ /* 0x000fea000b83ffff */
.L_x_184:
[----:B------:R-:W-:Y:S05]  /*0540*/  BRA.U !UP0, `(.L_x_183) ;  /* 0x0000000508287547 */ /* 0x000fea000b800000 */
[----:B------:R-:W-:Y:S02]  /*0550*/  UISETP.GE.U32.AND UP0, UPT, UR8, 0x8, UPT ;  /* 0x000000080800788c */ /* 0x000fe4000bf06070 */
[----:B------:R-:W-:-:S04]  /*0560*/  ULOP3.LUT UR6, UR12, 0x7, URZ, 0xc0, !UPT ;  /* 0x000000070c067892 */ /* 0x000fc8000f8ec0ff */
[----:B------:R-:W-:-:S03]  /*0570*/  UISETP.NE.AND UP1, UPT, UR6, URZ, UPT ;  /* 0x000000ff0600728c */ /* 0x000fc6000bf25270 */
[----:B------:R-:W-:Y:S08]  /*0580*/  BRA.U !UP0, `(.L_x_186) ;  /* 0x00000001087c7547 */ /* 0x000ff0000b800000 */
[----:B------:R-:W1:Y:S01]  /*0590*/  LDCU.64 UR8, c[0x0][0x380] ;  /* 0x00007000ff0877ac */ /* 0x000e620008000a00 */
[----:B------:R-:W-:Y:S01]  /*05a0*/  VIADD R3, R2, UR4 ;  /* 0x0000000402037c36 */ /* 0x000fe20008000000 */
[----:B0-----:R-:W0:Y:S04]  /*05b0*/  LDC.64 R6, c[0x0][0x388] ;  /* 0x0000e200ff067b82 */ /* 0x001e280000000a00 */
[----:B-1----:R-:W-:-:S04]  /*05c0*/  IADD3 R4, P0, PT, R3, UR8, RZ ;  /* 0x0000000803047c10 */ /* 0x002fc8000ff1e0ff */
[----:B------:R-:W-:-:S05]  /*05d0*/  LEA.HI.X.SX32 R5, R3, UR9, 0x1, P0 ;  /* 0x0000000903057c11 */ /* 0x000fca00080f0eff */
[----:B------:R-:W2:Y:S01]  /*05e0*/  LDG.E.U8 R8, desc[UR10][R4.64] ;  /* 0x0000000a04087981 */ /* 0x000ea2000c1e1100 */
[----:B0-----:R-:W-:Y:S01]  /*05f0*/  IMAD.WIDE R6, R3, 0x4, R6 ;  /* 0x0000000403067825 */ /* 0x001fe200078e0206 */
        /* <DEDUP_REMOVED lines=22> */
[----:B---3--:R-:W-:-:S05]  /*0760*/  I2FP.F32.U32 R13, R8 ;  /* 0x00000008000d7245 */ /* 0x008fca0000201000 */
[----:B------:R4:W-:Y:S06]  /*0770*/  STG.E desc[UR10][R6.64+0x1c], R13 ;  /* 0x00001c0d06007986 */ /* 0x0009ec000c10190a */
.L_x_186:
[----:B------:R-:W-:Y:S05]  /*0780*/  BRA.U !UP1, `(.L_x_183) ;  /* 0x0000000109987547 */ /* 0x000fea000b800000 */
[----:B------:R-:W-:Y:S02]  /*0790*/  UISETP.GE.U32.AND UP0, UPT, UR6, 0x4, UPT ;  /* 0x000000040600788c */ /* 0x000fe4000bf06070 */
[----:B------:R-:W-:-:S04]  /*07a0*/  ULOP3.LUT UR5, UR12, 0x3, URZ, 0xc0, !UPT ;  /* 0x000000030c057892 */ /* 0x000fc8000f8ec0ff */
[----:B------:R-:W-:-:S03]  /*07b0*/  UISETP.NE.AND UP1, UPT, UR5, URZ, UPT ;  /* 0x000000ff0500728c */ /* 0x000fc6000bf25270 */
[----:B------:R-:W-:Y:S08]  /*07c0*/  BRA.U !UP0, `(.L_x_187) ;  /* 0x00000001084c7547 */ /* 0x000ff0000b800000 */
[----:B------:R-:W1:Y:S01]  /*07d0*/  LDCU.64 UR6, c[0x0][0x380] ;  /* 0x00007000ff0677ac */ /* 0x000e620008000a00 */
[----:B0---4-:R-:W-:Y:S01]  /*07e0*/  VIADD R9, R2, UR4 ;  /* 0x0000000402097c36 */ /* 0x011fe20008000000 */
[----:B------:R-:W0:Y:S04]  /*07f0*/  LDC.64 R6, c[0x0][0x388] ;  /* 0x0000e200ff067b82 */ /* 0x000e280000000a00 */
        /* <DEDUP_REMOVED lines=12> */
[----:B------:R-:W2:Y:S01]  /*08c0*/  LDG.E.U8 R8, desc[UR10][R4.64+0x3] ;  /* 0x0000030a04087981 */ /* 0x000ea2000c1e1100 */
[----:B------:R-:W-:Y:S01]  /*08d0*/  UIADD3 UR4, UPT, UPT, UR4, 0x4, URZ ;  /* 0x0000000404047890 */ /* 0x000fe2000fffe0ff */
[----:B--2---:R-:W-:-:S05]  /*08e0*/  I2FP.F32.U32 R13, R8 ;  /* 0x00000008000d7245 */ /* 0x004fca0000201000 */
[----:B------:R1:W-:Y:S06]  /*08f0*/  STG.E desc[UR10][R6.64+0xc], R13 ;  /* 0x00000c0d06007986 */ /* 0x0003ec000c10190a */
.L_x_187:
[----:B------:R-:W-:Y:S05]  /*0900*/  BRA.U !UP1, `(.L_x_183) ;  /* 0x0000000109387547 */ /* 0x000fea000b800000 */
[----:B01--4-:R-:W0:Y:S01]  /*0910*/  LDC.64 R6, c[0x0][0x388] ;  /* 0x0000e200ff067b82 */ /* 0x013e220000000a00 */
[----:B------:R-:W-:Y:S01]  /*0920*/  VIADD R9, R2, UR4 ;  /* 0x0000000402097c36 */ /* 0x000fe20008000000 */
[----:B------:R-:W1:Y:S01]  /*0930*/  LDCU.64 UR6, c[0x0][0x380] ;  /* 0x00007000ff0677ac */ /* 0x000e620008000a00 */
[----:B------:R-:W-:-:S12]  /*0940*/  UIADD3 UR5, UPT, UPT, -UR5, URZ, URZ ;  /* 0x000000ff05057290 */ /* 0x000fd8000fffe1ff */
.L_x_188:
[----:B-1----:R-:W-:-:S04]  /*0950*/  IADD3 R4, P0, PT, R9, UR6, RZ ;  /* 0x0000000609047c10 */ /* 0x002fc8000ff1e0ff */
[----:B------:R-:W-:-:S05]  /*0960*/  LEA.HI.X.SX32 R5, R9, UR7, 0x1, P0 ;  /* 0x0000000709057c11 */ /* 0x000fca00080f0eff */
[----:B--2---:R-:W2:Y:S01]  /*0970*/  LDG.E.U8 R4, desc[UR10][R4.64] ;  /* 0x0000000a04047981 */ /* 0x004ea2000c1e1100 */
[----:B0-----:R-:W-:Y:S01]  /*0980*/  IMAD.WIDE R2, R9, 0x4, R6 ;  /* 0x0000000409027825 */ /* 0x001fe200078e0206 */
[----:B------:R-:W-:-:S03]  /*0990*/  UIADD3 UR5, UPT, UPT, UR5, 0x1, URZ ;  /* 0x0000000105057890 */ /* 0x000fc6000fffe0ff */
[----:B------:R-:W-:Y:S01]  /*09a0*/  VIADD R9, R9, 0x1 ;  /* 0x0000000109097836 */ /* 0x000fe20000000000 */
[----:B------:R-:W-:Y:S01]  /*09b0*/  UISETP.NE.AND UP0, UPT, UR5, URZ, UPT ;  /* 0x000000ff0500728c */ /* 0x000fe2000bf05270 */
[----:B--2---:R-:W-:-:S05]  /*09c0*/  I2FP.F32.U32 R11, R4 ;  /* 0x00000004000b7245 */ /* 0x004fca0000201000 */
[----:B------:R2:W-:Y:S03]  /*09d0*/  STG.E desc[UR10][R2.64], R11 ;  /* 0x0000000b02007986 */ /* 0x0005e6000c10190a */
[----:B------:R-:W-:Y:S05]  /*09e0*/  BRA.U UP0, `(.L_x_188) ;  /* 0xfffffffd00d87547 */ /* 0x000fea000b83ffff */
.L_x_183:
[----:B------:R-:W-:-:S09]  /*09f0*/  UISETP.NE.AND UP0, UPT, UR12, 0x3, UPT ;  /* 0x000000030c00788c */ /* 0x000fd2000bf05270 */
[----:B------:R-:W-:Y:S05]  /*0a00*/  BRA.U UP0, `(.L_x_189) ;  /* 0x0000000100447547 */ /* 0x000fea000b800000 */
[----:B------:R-:W3:Y:S01]  /*0a10*/  LDCU.64 UR4, c[0x0][0x380] ;  /* 0x00007000ff0477ac */ /* 0x000ee20008000a00 */
[----:B-12-4-:R-:W-:Y:S01]  /*0a20*/  IMAD R3, R0, 0x3, RZ ;  /* 0x0000000300037824 */ /* 0x016fe200078e02ff */
[----:B------:R-:W1:Y:S04]  /*0a30*/  LDC.64 R4, c[0x0][0x390] ;  /* 0x0000e400ff047b82 */ /* 0x000e680000000a00 */
[----:B---3--:R-:W-:-:S04]  /*0a40*/  IADD3 R2, P0, PT, R3, UR4, RZ ;  /* 0x0000000403027c10 */ /* 0x008fc8000ff1e0ff */
[----:B------:R-:W-:-:S05]  /*0a50*/  LEA.HI.X.SX32 R3, R3, UR5, 0x1, P0 ;  /* 0x0000000503037c11 */ /* 0x000fca00080f0eff */
[----:B0-----:R-:W2:Y:S04]  /*0a60*/  LDG.E.U8 R7, desc[UR10][R2.64+0x1] ;  /* 0x0000010a02077981 */ /* 0x001ea8000c1e1100 */
[----:B------:R-:W3:Y:S04]  /*0a70*/  LDG.E.U8 R6, desc[UR10][R2.64] ;  /* 0x0000000a02067981 */ /* 0x000ee8000c1e1100 */
[----:B------:R-:W4:Y:S01]  /*0a80*/  LDG.E.U8 R8, desc[UR10][R2.64+0x2] ;  /* 0x0000020a02087981 */ /* 0x000f22000c1e1100 */
[----:B-1----:R-:W-:Y:S01]  /*0a90*/  IMAD.WIDE R4, R0, 0x4, R4 ;  /* 0x0000000400047825 */ /* 0x002fe200078e0204 */
[----:B--2---:R-:W-:-:S02]  /*0aa0*/  I2FP.F32.U32 R7, R7 ;  /* 0x0000000700077245 */ /* 0x004fc40000201000 */
[----:B---3--:R-:W-:-:S03]  /*0ab0*/  I2FP.F32.U32 R6, R6 ;  /* 0x0000000600067245 */ /* 0x008fc60000201000 */
[----:B------:R-:W-:Y:S01]  /*0ac0*/  FMUL R7, R7, 0.58700001239776611328 ;  /* 0x3f1645a207077820 */ /* 0x000fe20000400000 */
[----:B----4-:R-:W-:-:S03]  /*0ad0*/  I2FP.F32.U32 R9, R8 ;  /* 0x0000000800097245 */ /* 0x010fc60000201000 */
[----:B------:R-:W-:-:S04]  /*0ae0*/  FFMA R6, R6, 0.29890000820159912109, R7 ;  /* 0x3e99096c06067823 */ /* 0x000fc80000000007 */
[----:B------:R-:W-:-:S05]  /*0af0*/  FFMA R9, R9, 0.11400000005960464478, R6 ;  /* 0x3de978d509097823 */ /* 0x000fca0000000006 */
[----:B------:R-:W-:Y:S01]  /*0b00*/  STG.E desc[UR10][R4.64], R9 ;  /* 0x0000000904007986 */ /* 0x000fe2000c10190a */
[----:B------:R-:W-:Y:S05]  /*0b10*/  EXIT ;  /* 0x000000000000794d */ /* 0x000fea0003800000 */
.L_x_189:
[----:B------:R-:W2:Y:S01]  /*0b20*/  LDCU.64 UR4, c[0x0][0x380] ;  /* 0x00007000ff0477ac */ /* 0x000ea20008000a00 */
[----:B------:R-:W3:Y:S01]  /*0b30*/  LDC.64 R4, c[0x0][0x390] ;  /* 0x0000e400ff047b82 */ /* 0x000ee20000000a00 */
[----:B--2---:R-:W-:-:S04]  /*0b40*/  IADD3 R2, P0, PT, R0, UR4, RZ ;  /* 0x0000000400027c10 */ /* 0x004fc8000ff1e0ff */
[----:B-1--4-:R-:W-:-:S05]  /*0b50*/  LEA.HI.X.SX32 R3, R0, UR5, 0x1, P0 ;  /* 0x0000000500037c11 */ /* 0x012fca00080f0eff */
[----:B------:R-:W0:Y:S01]  /*0b60*/  LDG.E.U8 R2, desc[UR10][R2.64] ;  /* 0x0000000a02027981 */ /* 0x000e22000c1e1100 */
[----:B---3--:R-:W-:Y:S01]  /*0b70*/  IMAD.WIDE R4, R0, 0x4, R4 ;  /* 0x0000000400047825 */ /* 0x008fe200078e0204 */
[----:B0-----:R-:W-:-:S05]  /*0b80*/  I2FP.F32.U32 R7, R2 ;  /* 0x0000000200077245 */ /* 0x001fca0000201000 */
[----:B------:R-:W-:Y:S01]  /*0b90*/  STG.E desc[UR10][R4.64], R7 ;  /* 0x0000000704007986 */ /* 0x000fe2000c10190a */
[----:B------:R-:W-:Y:S05]  /*0ba0*/  EXIT ;  /* 0x000000000000794d */ /* 0x000fea0003800000 */
.L_x_190:
        /* <DEDUP_REMOVED lines=13> */
.L_x_213:


//--------------------- .nv.shared.reserved.0     --------------------------
	.section	.nv.shared.reserved.0,"aw",@nobits
	.weak		__nv_reservedSMEM_offset_0_alias
	.size		__nv_reservedSMEM_offset_0_alias, 0, 64
	.other		__nv_reservedSMEM_offset_0_alias,@"STO_CUDA_RESERVED_SHARED STV_DEFAULT"
__nv_reservedSMEM_offset_0_alias:
	.zero		0
	.zero		64


//--------------------- .nv.shared._Z17atomsLight_kernelPfS_PiS_S_S_iiii --------------------------
	.section	.nv.shared._Z17atomsLight_kernelPfS_PiS_S_S_iiii,"aw",@nobits
	.sectionflags	@""
	.align	4
.nv.shared._Z17atomsLight_kernelPfS_PiS_S_S_iiii:
	.zero		2048


//--------------------- .nv.shared._Z21MaxReductionkernelTwoPfS_S_iiPi --------------------------
	.section	.nv.shared._Z21MaxReductionkernelTwoPfS_S_iiPi,"aw",@nobits
	.sectionflags	@""
	.align	4
.nv.shared._Z21MaxReductionkernelTwoPfS_S_iiPi:
	.zero		3072


//--------------------- .nv.shared._Z18MaxReductionkernelPfS_iiPi --------------------------
	.section	.nv.shared._Z18MaxReductionkernelPfS_iiPi,"aw",@nobits
	.sectionflags	@""
	.align	4
.nv.shared._Z18MaxReductionkernelPfS_iiPi:
	.zero		5120


//--------------------- .nv.shared._Z9transposePfS_ii --------------------------
	.section	.nv.shared._Z9transposePfS_ii,"aw",@nobits
	.sectionflags	@""
	.align	4
.nv.shared._Z9transposePfS_ii:
	.zero		2112


//--------------------- .nv.constant0._Z12clear_kernelPfPhS_S_iiiii --------------------------
	.section	.nv.constant0._Z12clear_kernelPfPhS_S_iiiii,"a",@progbits
	.sectionflags	@""
	.align	4
.nv.constant0._Z12clear_kernelPfPhS_S_iiiii:
	.zero		948


//--------------------- .nv.constant0._Z16t_initial_kernelPfS_iii --------------------------
	.section	.nv.constant0._Z16t_initial_kernelPfS_iii,"a",@progbits
	.sectionflags	@""
	.align	4
.nv.constant0._Z16t_initial_kernelPfS_iii:
	.zero		924


//--------------------- .nv.constant0._Z24atomsLight_kernel_dividePfS_S_iii --------------------------
	.section	.nv.constant0._Z24atomsLight_kernel_dividePfS_S_iii,"a",@progbits
	.sectionflags	@""
	.align	4
.nv.constant0._Z24atomsLight_kernel_dividePfS_S_iii:
	.zero		932


//--------------------- .nv.constant0._Z17atomsLight_kernelPfS_PiS_S_S_iiii --------------------------
	.section	.nv.constant0._Z17atomsLight_kernelPfS_PiS_S_S_iiii,"a",@progbits
	.sectionflags	@""
	.align	4
.nv.constant0._Z17atomsLight_kernelPfS_PiS_S_S_iiii:
	.zero		960


//--------------------- .nv.constant0._Z21MaxReductionkernelTwoPfS_S_iiPi --------------------------
	.section	.nv.constant0._Z21MaxReductionkernelTwoPfS_S_iiPi,"a",@progbits
	.sectionflags	@""
	.align	4
.nv.constant0._Z21MaxReductionkernelTwoPfS_S_iiPi:
	.zero		936


//--------------------- .nv.constant0._Z18MaxReductionkernelPfS_iiPi --------------------------
	.section	.nv.constant0._Z18MaxReductionkernelPfS_iiPi,"a",@progbits
	.sectionflags	@""
	.align	4
.nv.constant0._Z18MaxReductionkernelPfS_iiPi:
	.zero		928


//--------------------- .nv.constant0._Z9transposePfS_ii --------------------------
	.section	.nv.constant0._Z9transposePfS_ii,"a",@progbits
	.sectionflags	@""
	.align	4
.nv.constant0._Z9transposePfS_ii:
	.zero		920


//--------------------- .nv.constant0._Z12matrix_cal_qPfS_S_S_ii --------------------------
	.section	.nv.constant0._Z12matrix_cal_qPfS_S_S_ii,"a",@progbits
	.sectionflags	@""
	.align	4
.nv.constant0._Z12matrix_cal_qPfS_S_S_ii:
	.zero		936


//--------------------- .nv.constant0._Z12matrix_cal_bPfS_S_S_S_fii --------------------------
	.section	.nv.constant0._Z12matrix_cal_bPfS_S_S_S_fii,"a",@progbits
	.sectionflags	@""
	.align	4
.nv.constant0._Z12matrix_cal_bPfS_S_S_S_fii:
	.zero		948


//--------------------- .nv.constant0._Z12matrix_cal_aPfS_S_S_S_fii --------------------------
	.section	.nv.constant0._Z12matrix_cal_aPfS_S_S_S_fii,"a",@progbits
	.sectionflags	@""
	.align	4
.nv.constant0._Z12matrix_cal_aPfS_S_S_S_fii:
	.zero		948


//--------------------- .nv.constant0._Z19matrix_dot_multiplePfS_S_ii --------------------------
	.section	.nv.constant0._Z19matrix_dot_multiplePfS_S_ii,"a",@progbits
	.sectionflags	@""
	.align	4
.nv.constant0._Z19matrix_dot_multiplePfS_S_ii:
	.zero		928


//--------------------- .nv.constant0._Z17matrix_dot_dividePfS_S_ii --------------------------
	.section	.nv.constant0._Z17matrix_dot_dividePfS_S_ii,"a",@progbits
	.sectionflags	@""
	.align	4
.nv.constant0._Z17matrix_dot_dividePfS_S_ii:
	.zero		928


//--------------------- .nv.constant0._Z13matrix_dividePfS_iif --------------------------
	.section	.nv.constant0._Z13matrix_dividePfS_iif,"a",@progbits
	.sectionflags	@""
	.align	4
.nv.constant0._Z13matrix_dividePfS_iif:
	.zero		924


//--------------------- .nv.constant0._Z14matrix_add_allPfS_iif --------------------------
	.section	.nv.constant0._Z14matrix_add_allPfS_iif,"a",@progbits
	.sectionflags	@""
	.align	4
.nv.constant0._Z14matrix_add_allPfS_iif:
	.zero		924


//--------------------- .nv.constant0._Z15matrix_subtractPfS_S_ii --------------------------
	.section	.nv.constant0._Z15matrix_subtractPfS_S_ii,"a",@progbits
	.sectionflags	@""
	.align	4
.nv.constant0._Z15matrix_subtractPfS_S_ii:
	.zero		928


//--------------------- .nv.constant0._Z10matrix_addPfS_S_ii --------------------------
	.section	.nv.constant0._Z10matrix_addPfS_S_ii,"a",@progbits
	.sectionflags	@""
	.align	4
.nv.constant0._Z10matrix_addPfS_S_ii:
	.zero		928


//--------------------- .nv.constant0._Z16float_fog_kernelPhPfS0_iii --------------------------
	.section	.nv.constant0._Z16float_fog_kernelPhPfS0_iii,"a",@progbits
	.sectionflags	@""
	.align	4
.nv.constant0._Z16float_fog_kernelPhPfS0_iii:
	.zero		932


//--------------------- SYMBOLS --------------------------

	.type		.nv.reservedSmem.offset0,@object
	.size		.nv.reservedSmem.offset0,0x4
	.type		.nv.reservedSmem.cap,@object
	.size		.nv.reservedSmem.cap,0x4
